	.headerflags	@"EF_CUDA_TEXMODE_UNIFIED EF_CUDA_64BIT_ADDRESS EF_CUDA_SM86 EF_CUDA_VIRTUAL_SM(EF_CUDA_SM86)"
	.elftype	@"ET_EXEC"


//--------------------- .nv.info                  --------------------------
	.section	.nv.info,"",@"SHT_CUDA_INFO"
	.align	4


	//----- nvinfo : EIATTR_REGCOUNT
	.align		4
        /*0000*/ 	.byte	0x04, 0x2f
        /*0002*/ 	.short	(.L_1 - .L_0)
	.align		4
.L_0:
        /*0004*/ 	.word	index@(triton_mm)
        /*0008*/ 	.word	0x000000a8


	//----- nvinfo : EIATTR_MAX_STACK_SIZE
	.align		4
.L_1:
        /*000c*/ 	.byte	0x04, 0x23
        /*000e*/ 	.short	(.L_3 - .L_2)
	.align		4
.L_2:
        /*0010*/ 	.word	index@(triton_mm)
        /*0014*/ 	.word	0x00000000


	//----- nvinfo : EIATTR_MIN_STACK_SIZE
	.align		4
.L_3:
        /*0018*/ 	.byte	0x04, 0x12
        /*001a*/ 	.short	(.L_5 - .L_4)
	.align		4
.L_4:
        /*001c*/ 	.word	index@(triton_mm)
        /*0020*/ 	.word	0x00000008


	//----- nvinfo : EIATTR_FRAME_SIZE
	.align		4
.L_5:
        /*0024*/ 	.byte	0x04, 0x11
        /*0026*/ 	.short	(.L_7 - .L_6)
	.align		4
.L_6:
        /*0028*/ 	.word	index@(triton_mm)
        /*002c*/ 	.word	0x00000008
.L_7:


//--------------------- .nv.info.triton_mm        --------------------------
	.section	.nv.info.triton_mm,"",@"SHT_CUDA_INFO"
	.align	4


	//----- nvinfo : EIATTR_CUDA_API_VERSION
	.align		4
        /*0000*/ 	.byte	0x04, 0x37
        /*0002*/ 	.short	(.L_9 - .L_8)
.L_8:
        /*0004*/ 	.word	0x0000007b


	//----- nvinfo : EIATTR_SW2861232_WAR
	.align		4
.L_9:
        /*0008*/ 	.byte	0x01, 0x35
	.zero		2


	//----- nvinfo : EIATTR_PARAM_CBANK
	.align		4
        /*000c*/ 	.byte	0x04, 0x0a
        /*000e*/ 	.short	(.L_11 - .L_10)
	.align		4
.L_10:
        /*0010*/ 	.word	index@(.nv.constant0.triton_mm)
        /*0014*/ 	.short	0x0160
        /*0016*/ 	.short	0x001c


	//----- nvinfo : EIATTR_CBANK_PARAM_SIZE
	.align		4
.L_11:
        /*0018*/ 	.byte	0x03, 0x19
        /*001a*/ 	.short	0x001c


	//----- nvinfo : EIATTR_KPARAM_INFO
	.align		4
        /*001c*/ 	.byte	0x04, 0x17
        /*001e*/ 	.short	(.L_13 - .L_12)
.L_12:
        /*0020*/ 	.word	0x00000000
        /*0024*/ 	.short	0x0003
        /*0026*/ 	.short	0x0018
        /*0028*/ 	.byte	0x00, 0xf0, 0x11, 0x00


	//----- nvinfo : EIATTR_KPARAM_INFO
	.align		4
.L_13:
        /*002c*/ 	.byte	0x04, 0x17
        /*002e*/ 	.short	(.L_15 - .L_14)
.L_14:
        /*0030*/ 	.word	0x00000000
        /*0034*/ 	.short	0x0002
        /*0036*/ 	.short	0x0010
        /*0038*/ 	.byte	0x00, 0xf0, 0x21, 0x00


	//----- nvinfo : EIATTR_KPARAM_INFO
	.align		4
.L_15:
        /*003c*/ 	.byte	0x04, 0x17
        /*003e*/ 	.short	(.L_17 - .L_16)
.L_16:
        /*0040*/ 	.word	0x00000000
        /*0044*/ 	.short	0x0001
        /*0046*/ 	.short	0x0008
        /*0048*/ 	.byte	0x00, 0xf0, 0x21, 0x00


	//----- nvinfo : EIATTR_KPARAM_INFO
	.align		4
.L_17:
        /*004c*/ 	.byte	0x04, 0x17
        /*004e*/ 	.short	(.L_19 - .L_18)
.L_18:
        /*0050*/ 	.word	0x00000000
        /*0054*/ 	.short	0x0000
        /*0056*/ 	.short	0x0000
        /*0058*/ 	.byte	0x00, 0xf0, 0x21, 0x00


	//----- nvinfo : EIATTR_MAXREG_COUNT
	.align		4
.L_19:
        /*005c*/ 	.byte	0x03, 0x1b
        /*005e*/ 	.short	0x00ff


	//----- nvinfo : EIATTR_EXIT_INSTR_OFFSETS
	.align		4
        /*0060*/ 	.byte	0x04, 0x1c
        /*0062*/ 	.short	(.L_21 - .L_20)


	//   ....[0]....
.L_20:
        /*0064*/ 	.word	0x00000050


	//   ....[1]....
        /*0068*/ 	.word	0x0000aa60


	//   ....[2]....
        /*006c*/ 	.word	0x0000aab0


	//----- nvinfo : EIATTR_MAX_THREADS
	.align		4
.L_21:
        /*0070*/ 	.byte	0x04, 0x05
        /*0072*/ 	.short	(.L_23 - .L_22)
.L_22:
        /*0074*/ 	.word	0x00000080
        /*0078*/ 	.word	0x00000001
        /*007c*/ 	.word	0x00000001
.L_23:


//--------------------- .nv.rel.action            --------------------------
	.section	.nv.rel.action,"",@"SHT_CUDA_RELOCINFO"
	.align	8
	.sectionentsize	8
        /*0000*/ 	.byte	0x73, 0x00, 0x00, 0x00, 0x00, 0x00, 0x00, 0x00, 0x00, 0x00, 0x00, 0x11, 0x25, 0x00, 0x05, 0x36


//--------------------- .nv.constant0.triton_mm   --------------------------
	.section	.nv.constant0.triton_mm,"a",@progbits
	.align	4
.nv.constant0.triton_mm:
	.zero		380


//--------------------- .text.triton_mm           --------------------------
	.section	.text.triton_mm,"ax",@progbits
	.sectionflags	@"SHF_BARRIERS=1"
	.sectioninfo	@"SHI_REGISTERS=168"
	.align	128
        .global         triton_mm
        .type           triton_mm,@function
        .size           triton_mm,(.L_x_3 - triton_mm)
        .other          triton_mm,@"STO_CUDA_ENTRY STV_DEFAULT"
triton_mm:
.text.triton_mm:
[----:B------:R-:W-:-:S02]  /*0000*/  MOV R1, c[0x0][0x28] ;  /* 0x00000a0000017a02 */ /* 0x000fc40000000f00 */
[----:B------:R-:W-:Y:S02]  /*0010*/  MOV R0, c[0x0][0x178] ;  /* 0x00005e0000007a02 */ /* 0x000fe40000000f00 */
[----:B------:R-:W-:-:S03]  /*0020*/  IADD3 R1, R1, -0x8, RZ ;  /* 0xfffffff801017810 */ /* 0x000fc60007ffe0ff */
[----:B------:R-:W-:-:S05]  /*0030*/  IMAD R2, R0, 0x1900, RZ ;  /* 0x0000190000027824 */ /* 0x000fca00078e02ff */
[----:B------:R-:W-:-:S13]  /*0040*/  ISETP.NE.AND P0, PT, R2, RZ, PT ;  /* 0x000000ff0200720c */ /* 0x000fda0003f05270 */
[----:B------:R-:W-:Y:S05]  /*0050*/  @!P0 EXIT ;  /* 0x000000000000894d */ /* 0x000fea0003800000 */
[----:B------:R-:W1:Y:S01]  /*0060*/  S2R R11, SR_CTAID.X ;  /* 0x00000000000b7919 */ /* 0x000e620000002500 */
[----:B------:R-:W-:Y:S01]  /*0070*/  IMAD R0, R0, 0x32, RZ ;  /* 0x0000003200007824 */ /* 0x000fe200078e02ff */
[----:B------:R-:W-:Y:S01]  /*0080*/  ULDC.64 UR8, c[0x0][0x118] ;  /* 0x0000460000087ab9 */ /* 0x000fe20000000a00 */
[----:B------:R-:W-:Y:S01]  /*0090*/  MOV R131, 0x1 ;  /* 0x0000000100837802 */ /* 0x000fe20000000f00 */
[----:B------:R-:W2:Y:S01]  /*00a0*/  S2R R12, SR_TID.X ;  /* 0x00000000000c7919 */ /* 0x000ea20000002100 */
[----:B------:R-:W-:Y:S01]  /*00b0*/  MOV R136, 0xffffffe0 ;  /* 0xffffffe000887802 */ /* 0x000fe20000000f00 */
[----:B------:R-:W-:Y:S01]  /*00c0*/  CS2R R84, SRZ ;  /* 0x0000000000547805 */ /* 0x000fe2000001ff00 */
[----:B------:R-:W-:Y:S01]  /*00d0*/  IADD3 R2, R0, 0x3f, RZ ;  /* 0x0000003f00027810 */ /* 0x000fe20007ffe0ff */
[----:B------:R-:W-:Y:S01]  /*00e0*/  CS2R R86, SRZ ;  /* 0x0000000000567805 */ /* 0x000fe2000001ff00 */
[----:B------:R-:W-:Y:S01]  /*00f0*/  IABS R27, R0 ;  /* 0x00000000001b7213 */ /* 0x000fe20000000000 */
[----:B------:R-:W-:Y:S01]  /*0100*/  CS2R R80, SRZ ;  /* 0x0000000000507805 */ /* 0x000fe2000001ff00 */
[----:B------:R-:W-:Y:S01]  /*0110*/  SHF.R.S32.HI R3, RZ, 0x1f, R2 ;  /* 0x0000001fff037819 */ /* 0x000fe20000011402 */
[----:B------:R-:W-:Y:S01]  /*0120*/  CS2R R82, SRZ ;  /* 0x0000000000527805 */ /* 0x000fe2000001ff00 */
[----:B------:R-:W3:Y:S01]  /*0130*/  I2F.RP R9, R27 ;  /* 0x0000001b00097306 */ /* 0x000ee20000209400 */
[----:B------:R-:W-:Y:S01]  /*0140*/  CS2R R32, SRZ ;  /* 0x0000000000207805 */ /* 0x000fe2000001ff00 */
[----:B------:R-:W-:Y:S01]  /*0150*/  LEA.HI R3, R3, R2, RZ, 0x6 ;  /* 0x0000000203037211 */ /* 0x000fe200078f30ff */
[----:B------:R-:W-:Y:S01]  /*0160*/  CS2R R34, SRZ ;  /* 0x0000000000227805 */ /* 0x000fe2000001ff00 */
[----:B------:R-:W-:Y:S01]  /*0170*/  CS2R R36, SRZ ;  /* 0x0000000000247805 */ /* 0x000fe2000001ff00 */
[----:B------:R-:W-:Y:S01]  /*0180*/  CS2R R38, SRZ ;  /* 0x0000000000267805 */ /* 0x000fe2000001ff00 */
[----:B------:R-:W-:Y:S01]  /*0190*/  CS2R R40, SRZ ;  /* 0x0000000000287805 */ /* 0x000fe2000001ff00 */
[----:B------:R-:W-:Y:S01]  /*01a0*/  CS2R R42, SRZ ;  /* 0x00000000002a7805 */ /* 0x000fe2000001ff00 */
[----:B------:R-:W-:Y:S01]  /*01b0*/  CS2R R44, SRZ ;  /* 0x00000000002c7805 */ /* 0x000fe2000001ff00 */
[----:B------:R-:W-:Y:S01]  /*01c0*/  CS2R R46, SRZ ;  /* 0x00000000002e7805 */ /* 0x000fe2000001ff00 */
[----:B------:R-:W-:Y:S01]  /*01d0*/  CS2R R48, SRZ ;  /* 0x0000000000307805 */ /* 0x000fe2000001ff00 */
[----:B-1----:R-:W-:Y:S01]  /*01e0*/  SHF.R.S32.HI R4, RZ, 0x1f, R11 ;  /* 0x0000001fff047819 */ /* 0x002fe2000001140b */
[----:B------:R-:W-:Y:S01]  /*01f0*/  CS2R R50, SRZ ;  /* 0x0000000000327805 */ /* 0x000fe2000001ff00 */
[----:B------:R-:W-:Y:S01]  /*0200*/  ISETP.GE.AND P2, PT, R11, RZ, PT ;  /* 0x000000ff0b00720c */ /* 0x000fe20003f46270 */
[----:B------:R-:W-:Y:S01]  /*0210*/  CS2R R52, SRZ ;  /* 0x0000000000347805 */ /* 0x000fe2000001ff00 */
[-C--:B------:R-:W-:Y:S01]  /*0220*/  LEA.HI R4, R4, R11.reuse, RZ, 0x3 ;  /* 0x0000000b04047211 */ /* 0x080fe200078f18ff */
[----:B---3--:R-:W-:Y:S01]  /*0230*/  MUFU.RCP R9, R9 ;  /* 0x0000000900097308 */ /* 0x008fe20000001000 */
[----:B--2---:R-:W-:Y:S01]  /*0240*/  SHF.R.U32.HI R137, RZ, 0x5, R12 ;  /* 0x00000005ff897819 */ /* 0x004fe2000001160c */
[----:B------:R-:W-:Y:S01]  /*0250*/  CS2R R54, SRZ ;  /* 0x0000000000367805 */ /* 0x000fe2000001ff00 */
[----:B------:R-:W-:Y:S01]  /*0260*/  LOP3.LUT R4, R4, 0xfffffff8, RZ, 0xc0, !PT ;  /* 0xfffffff804047812 */ /* 0x000fe200078ec0ff */
[----:B------:R-:W-:Y:S01]  /*0270*/  CS2R R56, SRZ ;  /* 0x0000000000387805 */ /* 0x000fe2000001ff00 */
[----:B------:R-:W-:Y:S01]  /*0280*/  SGXT.U32 R137, R137, 0x2 ;  /* 0x000000028989781a */ /* 0x000fe20000000000 */
[----:B------:R-:W-:Y:S01]  /*0290*/  CS2R R58, SRZ ;  /* 0x00000000003a7805 */ /* 0x000fe2000001ff00 */
[----:B------:R-:W-:Y:S01]  /*02a0*/  LEA.HI.SX32 R3, R3, -R4, 0x1a ;  /* 0x8000000403037211 */ /* 0x000fe200078fd2ff */
[----:B------:R-:W-:Y:S01]  /*02b0*/  CS2R R60, SRZ ;  /* 0x00000000003c7805 */ /* 0x000fe2000001ff00 */
[----:B------:R-:W-:Y:S01]  /*02c0*/  IADD3 R8, -R4, R11, RZ ;  /* 0x0000000b04087210 */ /* 0x000fe20007ffe1ff */
[----:B------:R-:W-:Y:S01]  /*02d0*/  UMOV UR4, URZ ;  /* 0x0000003f00047c82 */ /* 0x000fe20008000000 */
[----:B------:R-:W-:Y:S01]  /*02e0*/  IMNMX R5, R3, 0x8, PT ;  /* 0x0000000803057817 */ /* 0x000fe20003800200 */
[----:B------:R-:W-:Y:S01]  /*02f0*/  UMOV UR6, URZ ;  /* 0x0000003f00067c82 */ /* 0x000fe20008000000 */
[----:B------:R-:W-:Y:S01]  /*0300*/  IABS R15, R8 ;  /* 0x00000008000f7213 */ /* 0x000fe20000000000 */
[----:B------:R-:W-:Y:S01]  /*0310*/  UMOV UR7, URZ ;  /* 0x0000003f00077c82 */ /* 0x000fe20008000000 */
[-C--:B------:R-:W-:Y:S01]  /*0320*/  IABS R13, R5.reuse ;  /* 0x00000005000d7213 */ /* 0x080fe20000000000 */
[----:B------:R-:W-:Y:S01]  /*0330*/  UMOV UR5, URZ ;  /* 0x0000003f00057c82 */ /* 0x000fe20008000000 */
[----:B------:R-:W-:-:S02]  /*0340*/  LOP3.LUT R8, R8, R5, RZ, 0x3c, !PT ;  /* 0x0000000508087212 */ /* 0x000fc400078e3cff */
[----:B------:R-:W1:Y:S02]  /*0350*/  I2F.RP R6, R13 ;  /* 0x0000000d00067306 */ /* 0x000e640000209400 */
[----:B------:R-:W-:-:S06]  /*0360*/  ISETP.GE.AND P4, PT, R8, RZ, PT ;  /* 0x000000ff0800720c */ /* 0x000fcc0003f86270 */
[----:B-1----:R-:W1:Y:S02]  /*0370*/  MUFU.RCP R6, R6 ;  /* 0x0000000600067308 */ /* 0x002e640000001000 */
[----:B-1----:R-:W-:Y:S02]  /*0380*/  IADD3 R2, R6, 0xffffffe, RZ ;  /* 0x0ffffffe06027810 */ /* 0x002fe40007ffe0ff */
[----:B------:R-:W-:-:S04]  /*0390*/  IABS R6, R11 ;  /* 0x0000000b00067213 */ /* 0x000fc80000000000 */
[----:B------:R1:W2:Y:S02]  /*03a0*/  F2I.FTZ.U32.TRUNC.NTZ R3, R2 ;  /* 0x0000000200037305 */ /* 0x0002a4000021f000 */
[----:B-1----:R-:W-:Y:S02]  /*03b0*/  MOV R2, RZ ;  /* 0x000000ff00027202 */ /* 0x002fe40000000f00 */
[----:B--2---:R-:W-:-:S05]  /*03c0*/  IADD3 R10, RZ, -R3, RZ ;  /* 0x80000003ff0a7210 */ /* 0x004fca0007ffe0ff */
[----:B------:R-:W-:Y:S01]  /*03d0*/  IMAD R7, R10, R13, RZ ;  /* 0x0000000d0a077224 */ /* 0x000fe200078e02ff */
[----:B------:R-:W-:-:S03]  /*03e0*/  IABS R10, R5 ;  /* 0x00000005000a7213 */ /* 0x000fc60000000000 */
[----:B------:R-:W-:Y:S01]  /*03f0*/  IMAD.HI.U32 R2, R3, R7, R2 ;  /* 0x0000000703027227 */ /* 0x000fe200078e0002 */
[----:B------:R-:W-:-:S05]  /*0400*/  IADD3 R10, RZ, -R10, RZ ;  /* 0x8000000aff0a7210 */ /* 0x000fca0007ffe0ff */
[----:B------:R-:W-:-:S04]  /*0410*/  IMAD.HI.U32 R3, R2, R6, RZ ;  /* 0x0000000602037227 */ /* 0x000fc800078e00ff */
[----:B------:R-:W-:-:S04]  /*0420*/  IMAD.HI.U32 R7, R2, R15, RZ ;  /* 0x0000000f02077227 */ /* 0x000fc800078e00ff */
[-C--:B------:R-:W-:Y:S01]  /*0430*/  IMAD R2, R3, R10.reuse, R6 ;  /* 0x0000000a03027224 */ /* 0x080fe200078e0206 */
[----:B------:R-:W-:Y:S01]  /*0440*/  IADD3 R3, R9, 0xffffffe, RZ ;  /* 0x0ffffffe09037810 */ /* 0x000fe20007ffe0ff */
[----:B------:R-:W-:-:S03]  /*0450*/  IMAD R6, R7, R10, R15 ;  /* 0x0000000a07067224 */ /* 0x000fc600078e020f */
[C---:B------:R-:W-:Y:S02]  /*0460*/  ISETP.GT.U32.AND P0, PT, R13.reuse, R2, PT ;  /* 0x000000020d00720c */ /* 0x040fe40003f04070 */
[----:B------:R-:W-:Y:S01]  /*0470*/  ISETP.GT.U32.AND P3, PT, R13, R6, PT ;  /* 0x000000060d00720c */ /* 0x000fe20003f64070 */
[----:B------:R-:W1:Y:S10]  /*0480*/  F2I.FTZ.U32.TRUNC.NTZ R3, R3 ;  /* 0x0000000300037305 */ /* 0x000e74000021f000 */
[----:B------:R-:W-:-:S02]  /*0490*/  @!P0 IADD3 R2, R2, -R13, RZ ;  /* 0x8000000d02028210 */ /* 0x000fc40007ffe0ff */
[-C--:B------:R-:W-:Y:S02]  /*04a0*/  @!P3 IADD3 R6, R6, -R13.reuse, RZ ;  /* 0x8000000d0606b210 */ /* 0x080fe40007ffe0ff */
[----:B------:R-:W-:Y:S02]  /*04b0*/  ISETP.GT.U32.AND P1, PT, R13, R2, PT ;  /* 0x000000020d00720c */ /* 0x000fe40003f24070 */
[----:B------:R-:W-:Y:S02]  /*04c0*/  ISETP.GE.U32.AND P0, PT, R6, R13, PT ;  /* 0x0000000d0600720c */ /* 0x000fe40003f06070 */
[----:B------:R-:W-:Y:S02]  /*04d0*/  @!P3 IADD3 R7, R7, 0x1, RZ ;  /* 0x000000010707b810 */ /* 0x000fe40007ffe0ff */
[----:B-1----:R-:W-:-:S05]  /*04e0*/  IADD3 R8, RZ, -R3, RZ ;  /* 0x80000003ff087210 */ /* 0x002fca0007ffe0ff */
[----:B------:R-:W-:Y:S02]  /*04f0*/  IMAD R9, R8, R27, RZ ;  /* 0x0000001b08097224 */ /* 0x000fe400078e02ff */
[----:B------:R-:W-:Y:S02]  /*0500*/  @!P1 IADD3 R2, R2, -R13, RZ ;  /* 0x8000000d02029210 */ /* 0x000fe40007ffe0ff */
[----:B------:R-:W-:Y:S02]  /*0510*/  @P0 IADD3 R7, R7, 0x1, RZ ;  /* 0x0000000107070810 */ /* 0x000fe40007ffe0ff */
[----:B------:R-:W-:Y:S02]  /*0520*/  MOV R6, R2 ;  /* 0x0000000200067202 */ /* 0x000fe40000000f00 */
[----:B------:R-:W-:Y:S02]  /*0530*/  MOV R2, RZ ;  /* 0x000000ff00027202 */ /* 0x000fe40000000f00 */
[----:B------:R-:W-:-:S02]  /*0540*/  ISETP.NE.AND P0, PT, R5, RZ, PT ;  /* 0x000000ff0500720c */ /* 0x000fc40003f05270 */
[----:B------:R-:W-:Y:S01]  /*0550*/  LOP3.LUT R5, RZ, R5, RZ, 0x33, !PT ;  /* 0x00000005ff057212 */ /* 0x000fe200078e33ff */
[----:B------:R-:W-:Y:S01]  /*0560*/  IMAD.HI.U32 R8, R3, R9, R2 ;  /* 0x0000000903087227 */ /* 0x000fe200078e0002 */
[----:B------:R-:W-:Y:S02]  /*0570*/  @!P2 IADD3 R6, -R6, RZ, RZ ;  /* 0x000000ff0606a210 */ /* 0x000fe40007ffe1ff */
[----:B------:R-:W-:Y:S02]  /*0580*/  @!P4 IADD3 R7, -R7, RZ, RZ ;  /* 0x000000ff0707c210 */ /* 0x000fe40007ffe1ff */
[----:B------:R-:W-:Y:S02]  /*0590*/  SEL R3, R5, R6, !P0 ;  /* 0x0000000605037207 */ /* 0x000fe40004000000 */
[----:B------:R-:W-:Y:S02]  /*05a0*/  SHF.R.U32.HI R6, RZ, 0x3, R12 ;  /* 0x00000003ff067819 */ /* 0x000fe4000001160c */
[----:B------:R-:W-:-:S02]  /*05b0*/  IADD3 R2, R4, R3, RZ ;  /* 0x0000000304027210 */ /* 0x000fc40007ffe0ff */
[----:B------:R-:W-:Y:S02]  /*05c0*/  SEL R5, R5, R7, !P0 ;  /* 0x0000000705057207 */ /* 0x000fe40004000000 */
[----:B------:R-:W-:Y:S02]  /*05d0*/  SGXT.U32 R3, R6, 0x4 ;  /* 0x000000040603781a */ /* 0x000fe40000000000 */
[----:B------:R-:W-:Y:S02]  /*05e0*/  SHF.L.U32 R2, R2, 0x6, RZ ;  /* 0x0000000602027819 */ /* 0x000fe400000006ff */
[----:B------:R-:W-:Y:S02]  /*05f0*/  IABS R7, R0 ;  /* 0x0000000000077213 */ /* 0x000fe40000000000 */
[----:B------:R-:W-:Y:S02]  /*0600*/  LOP3.LUT R4, R2, R3, RZ, 0xfc, !PT ;  /* 0x0000000302047212 */ /* 0x000fe400078efcff */
[----:B------:R-:W-:-:S02]  /*0610*/  IADD3 R13, RZ, -R7, RZ ;  /* 0x80000007ff0d7210 */ /* 0x000fc40007ffe0ff */
[----:B------:R-:W-:Y:S02]  /*0620*/  SHF.R.S32.HI R7, RZ, 0x18, R5 ;  /* 0x00000018ff077819 */ /* 0x000fe40000011405 */
[----:B------:R-:W-:Y:S02]  /*0630*/  SHF.L.U32 R18, R5, 0x7, RZ ;  /* 0x0000000705127819 */ /* 0x000fe400000006ff */
[----:B------:R-:W-:Y:S02]  /*0640*/  ISETP.GE.AND P0, PT, R4, RZ, PT ;  /* 0x000000ff0400720c */ /* 0x000fe40003f06270 */
[----:B------:R-:W-:Y:S01]  /*0650*/  IABS R5, R4 ;  /* 0x0000000400057213 */ /* 0x000fe20000000000 */
[----:B------:R1:W-:Y:S01]  /*0660*/  STL [R1], R18 ;  /* 0x0000001201007387 */ /* 0x0003e20000100800 */
[----:B------:R-:W-:Y:S02]  /*0670*/  LOP3.LUT R4, R2, 0x10, R3, 0xfe, !PT ;  /* 0x0000001002047812 */ /* 0x000fe400078efe03 */
[----:B------:R-:W-:-:S02]  /*0680*/  SGXT R7, R7, 0x1 ;  /* 0x000000010707781a */ /* 0x000fc40000000200 */
[----:B------:R-:W-:Y:S02]  /*0690*/  LOP3.LUT R14, R18, R3, RZ, 0xfc, !PT ;  /* 0x00000003120e7212 */ /* 0x000fe400078efcff */
[--C-:B------:R-:W-:Y:S02]  /*06a0*/  LOP3.LUT R6, R2, 0x20, R3.reuse, 0xfe, !PT ;  /* 0x0000002002067812 */ /* 0x100fe400078efe03 */
[----:B------:R-:W-:Y:S02]  /*06b0*/  ISETP.GE.AND P3, PT, R4, RZ, PT ;  /* 0x000000ff0400720c */ /* 0x000fe40003f66270 */
[----:B------:R-:W-:Y:S02]  /*06c0*/  IABS R9, R4 ;  /* 0x0000000400097213 */ /* 0x000fe40000000000 */
[C---:B------:R-:W-:Y:S02]  /*06d0*/  LOP3.LUT R137, R2.reuse, R137, RZ, 0xfc, !PT ;  /* 0x0000008902897212 */ /* 0x040fe400078efcff */
[----:B------:R-:W-:Y:S01]  /*06e0*/  LOP3.LUT R11, R2, 0x30, R3, 0xfe, !PT ;  /* 0x00000030020b7812 */ /* 0x000fe200078efe03 */
[----:B------:R-:W-:Y:S01]  /*06f0*/  IMAD.HI.U32 R2, R8, R5, RZ ;  /* 0x0000000508027227 */ /* 0x000fe200078e00ff */
[----:B------:R-:W-:-:S02]  /*0700*/  LEA.HI R4, R7, R14, RZ, 0x7 ;  /* 0x0000000e07047211 */ /* 0x000fc400078f38ff */
[----:B------:R-:W-:Y:S01]  /*0710*/  ISETP.GE.AND P2, PT, R6, RZ, PT ;  /* 0x000000ff0600720c */ /* 0x000fe20003f46270 */
[----:B------:R-:W-:Y:S01]  /*0720*/  IMAD R2, R2, R13, R5 ;  /* 0x0000000d02027224 */ /* 0x000fe200078e0205 */
[----:B------:R-:W-:Y:S02]  /*0730*/  IABS R10, R6 ;  /* 0x00000006000a7213 */ /* 0x000fe40000000000 */
[----:B------:R-:W-:Y:S01]  /*0740*/  LOP3.LUT R6, R4, 0xffffff80, RZ, 0xc0, !PT ;  /* 0xffffff8004067812 */ /* 0x000fe200078ec0ff */
[----:B------:R-:W-:Y:S01]  /*0750*/  IMAD.HI.U32 R4, R8, R9, RZ ;  /* 0x0000000908047227 */ /* 0x000fe200078e00ff */
[----:B------:R-:W-:Y:S02]  /*0760*/  ISETP.GT.U32.AND P4, PT, R27, R2, PT ;  /* 0x000000021b00720c */ /* 0x000fe40003f84070 */
[----:B------:R-:W-:Y:S01]  /*0770*/  IABS R15, R11 ;  /* 0x0000000b000f7213 */ /* 0x000fe20000000000 */
[----:B------:R-:W-:Y:S01]  /*0780*/  IMAD R4, R4, R13, R9 ;  /* 0x0000000d04047224 */ /* 0x000fe200078e0209 */
[----:B------:R-:W-:Y:S01]  /*0790*/  ISETP.GE.AND P1, PT, R11, RZ, PT ;  /* 0x000000ff0b00720c */ /* 0x000fe20003f26270 */
[----:B------:R-:W-:Y:S01]  /*07a0*/  IMAD.HI.U32 R5, R8, R10, RZ ;  /* 0x0000000a08057227 */ /* 0x000fe200078e00ff */
[----:B------:R-:W-:-:S02]  /*07b0*/  IADD3 R11, R14, -R6, RZ ;  /* 0x800000060e0b7210 */ /* 0x000fc40007ffe0ff */
[----:B------:R-:W-:Y:S01]  /*07c0*/  ISETP.GT.U32.AND P6, PT, R27, R4, PT ;  /* 0x000000041b00720c */ /* 0x000fe20003fc4070 */
[----:B------:R-:W-:Y:S01]  /*07d0*/  IMAD.HI.U32 R8, R8, R15, RZ ;  /* 0x0000000f08087227 */ /* 0x000fe200078e00ff */
[C-C-:B------:R-:W-:Y:S02]  /*07e0*/  LOP3.LUT R14, R18.reuse, 0x10, R3.reuse, 0xfe, !PT ;  /* 0x00000010120e7812 */ /* 0x140fe400078efe03 */
[----:B------:R-:W-:Y:S01]  /*07f0*/  LOP3.LUT R16, R18, 0x20, R3, 0xfe, !PT ;  /* 0x0000002012107812 */ /* 0x000fe200078efe03 */
[----:B------:R-:W-:Y:S01]  /*0800*/  IMAD R6, R5, R13, R10 ;  /* 0x0000000d05067224 */ /* 0x000fe200078e020a */
[----:B------:R-:W-:Y:S01]  /*0810*/  @!P4 IADD3 R2, R2, -R27, RZ ;  /* 0x8000001b0202c210 */ /* 0x000fe20007ffe0ff */
[----:B------:R-:W-:Y:S01]  /*0820*/  IMAD R8, R8, R13, R15 ;  /* 0x0000000d08087224 */ /* 0x000fe200078e020f */
[----:B------:R-:W-:Y:S02]  /*0830*/  LEA.HI R5, R7, R14, RZ, 0x7 ;  /* 0x0000000e07057211 */ /* 0x000fe400078f38ff */
[----:B------:R-:W-:-:S02]  /*0840*/  ISETP.GT.U32.AND P4, PT, R27, R6, PT ;  /* 0x000000061b00720c */ /* 0x000fc40003f84070 */
[C---:B------:R-:W-:Y:S02]  /*0850*/  ISETP.GT.U32.AND P5, PT, R27.reuse, R8, PT ;  /* 0x000000081b00720c */ /* 0x040fe40003fa4070 */
[----:B------:R-:W-:Y:S02]  /*0860*/  @!P6 IADD3 R4, R4, -R27, RZ ;  /* 0x8000001b0404e210 */ /* 0x000fe40007ffe0ff */
[----:B------:R-:W-:Y:S02]  /*0870*/  ISETP.GT.U32.AND P6, PT, R27, R2, PT ;  /* 0x000000021b00720c */ /* 0x000fe40003fc4070 */
[----:B------:R-:W-:Y:S02]  /*0880*/  LOP3.LUT R5, R5, 0xffffff80, RZ, 0xc0, !PT ;  /* 0xffffff8005057812 */ /* 0x000fe400078ec0ff */
[----:B------:R-:W-:Y:S02]  /*0890*/  LOP3.LUT R17, R18, 0x30, R3, 0xfe, !PT ;  /* 0x0000003012117812 */ /* 0x000fe400078efe03 */
[----:B------:R-:W-:-:S02]  /*08a0*/  LEA.HI R9, R7, R16, RZ, 0x7 ;  /* 0x0000001007097211 */ /* 0x000fc400078f38ff */
[-C--:B------:R-:W-:Y:S02]  /*08b0*/  @!P4 IADD3 R6, R6, -R27.reuse, RZ ;  /* 0x8000001b0606c210 */ /* 0x080fe40007ffe0ff */
[-C--:B------:R-:W-:Y:S02]  /*08c0*/  @!P5 IADD3 R8, R8, -R27.reuse, RZ ;  /* 0x8000001b0808d210 */ /* 0x080fe40007ffe0ff */
[C---:B------:R-:W-:Y:S02]  /*08d0*/  ISETP.GT.U32.AND P4, PT, R27.reuse, R4, PT ;  /* 0x000000041b00720c */ /* 0x040fe40003f84070 */
[----:B------:R-:W-:Y:S02]  /*08e0*/  @!P6 IADD3 R2, R2, -R27, RZ ;  /* 0x8000001b0202e210 */ /* 0x000fe40007ffe0ff */
[----:B------:R-:W-:Y:S02]  /*08f0*/  ISETP.GT.U32.AND P5, PT, R27, R6, PT ;  /* 0x000000061b00720c */ /* 0x000fe40003fa4070 */
[----:B------:R-:W-:-:S02]  /*0900*/  IADD3 R13, R14, -R5, RZ ;  /* 0x800000050e0d7210 */ /* 0x000fc40007ffe0ff */
[----:B------:R-:W-:Y:S02]  /*0910*/  ISETP.GT.U32.AND P6, PT, R27, R8, PT ;  /* 0x000000081b00720c */ /* 0x000fe40003fc4070 */
[----:B------:R-:W-:Y:S02]  /*0920*/  LOP3.LUT R14, R18, 0x40, R3, 0xfe, !PT ;  /* 0x00000040120e7812 */ /* 0x000fe400078efe03 */
[----:B------:R-:W-:Y:S02]  /*0930*/  LEA.HI R10, R7, R17, RZ, 0x7 ;  /* 0x00000011070a7211 */ /* 0x000fe400078f38ff */
[----:B------:R-:W-:Y:S02]  /*0940*/  LOP3.LUT R9, R9, 0xffffff80, RZ, 0xc0, !PT ;  /* 0xffffff8009097812 */ /* 0x000fe400078ec0ff */
[----:B------:R-:W-:Y:S02]  /*0950*/  LEA.HI R5, R7, R14, RZ, 0x7 ;  /* 0x0000000e07057211 */ /* 0x000fe400078f38ff */
[----:B------:R-:W-:-:S02]  /*0960*/  LOP3.LUT R10, R10, 0xffffff80, RZ, 0xc0, !PT ;  /* 0xffffff800a0a7812 */ /* 0x000fc400078ec0ff */
[----:B------:R-:W-:Y:S02]  /*0970*/  IADD3 R15, R16, -R9, RZ ;  /* 0x80000009100f7210 */ /* 0x000fe40007ffe0ff */
[C-C-:B------:R-:W-:Y:S02]  /*0980*/  LOP3.LUT R16, R18.reuse, 0x50, R3.reuse, 0xfe, !PT ;  /* 0x0000005012107812 */ /* 0x140fe400078efe03 */
[C-C-:B------:R-:W-:Y:S02]  /*0990*/  LOP3.LUT R23, R18.reuse, 0x60, R3.reuse, 0xfe, !PT ;  /* 0x0000006012177812 */ /* 0x140fe400078efe03 */
[----:B-1----:R-:W-:Y:S02]  /*09a0*/  LOP3.LUT R18, R18, 0x70, R3, 0xfe, !PT ;  /* 0x0000007012127812 */ /* 0x002fe400078efe03 */
[----:B------:R-:W-:Y:S02]  /*09b0*/  LOP3.LUT R5, R5, 0xffffff80, RZ, 0xc0, !PT ;  /* 0xffffff8005057812 */ /* 0x000fe400078ec0ff */
[----:B------:R-:W-:-:S02]  /*09c0*/  IADD3 R17, R17, -R10, RZ ;  /* 0x8000000a11117210 */ /* 0x000fc40007ffe0ff */
[----:B------:R-:W-:Y:S02]  /*09d0*/  @!P4 IADD3 R4, R4, -R27, RZ ;  /* 0x8000001b0404c210 */ /* 0x000fe40007ffe0ff */
[C---:B------:R-:W-:Y:S02]  /*09e0*/  LEA.HI R9, R7.reuse, R16, RZ, 0x7 ;  /* 0x0000001007097211 */ /* 0x040fe400078f38ff */
[C---:B------:R-:W-:Y:S02]  /*09f0*/  LEA.HI R10, R7.reuse, R23, RZ, 0x7 ;  /* 0x00000017070a7211 */ /* 0x040fe400078f38ff */
[----:B------:R-:W-:Y:S02]  /*0a00*/  @!P5 IADD3 R6, R6, -R27, RZ ;  /* 0x8000001b0606d210 */ /* 0x000fe40007ffe0ff */
[----:B------:R-:W-:Y:S02]  /*0a10*/  LEA.HI R7, R7, R18, RZ, 0x7 ;  /* 0x0000001207077211 */ /* 0x000fe400078f38ff */
[----:B------:R-:W-:-:S02]  /*0a20*/  IADD3 R19, R14, -R5, RZ ;  /* 0x800000050e137210 */ /* 0x000fc40007ffe0ff */
[----:B------:R-:W-:Y:S02]  /*0a30*/  @!P6 IADD3 R8, R8, -R27, RZ ;  /* 0x8000001b0808e210 */ /* 0x000fe40007ffe0ff */
[----:B------:R-:W-:Y:S02]  /*0a40*/  ISETP.NE.AND P4, PT, R0, RZ, PT ;  /* 0x000000ff0000720c */ /* 0x000fe40003f85270 */
[----:B------:R-:W-:Y:S02]  /*0a50*/  LOP3.LUT R5, RZ, R0, RZ, 0x33, !PT ;  /* 0x00000000ff057212 */ /* 0x000fe400078e33ff */
[----:B------:R-:W-:Y:S02]  /*0a60*/  SHF.L.U32 R12, R12, 0x2, RZ ;  /* 0x000000020c0c7819 */ /* 0x000fe400000006ff */
[----:B------:R-:W-:Y:S02]  /*0a70*/  @!P0 IADD3 R2, -R2, RZ, RZ ;  /* 0x000000ff02028210 */ /* 0x000fe40007ffe1ff */
[----:B------:R-:W-:-:S02]  /*0a80*/  @!P3 IADD3 R4, -R4, RZ, RZ ;  /* 0x000000ff0404b210 */ /* 0x000fc40007ffe1ff */
[----:B------:R-:W-:Y:S02]  /*0a90*/  LOP3.LUT R9, R9, 0xffffff80, RZ, 0xc0, !PT ;  /* 0xffffff8009097812 */ /* 0x000fe400078ec0ff */
[----:B------:R-:W-:Y:S02]  /*0aa0*/  @!P2 IADD3 R6, -R6, RZ, RZ ;  /* 0x000000ff0606a210 */ /* 0x000fe40007ffe1ff */
[----:B------:R-:W-:Y:S02]  /*0ab0*/  LOP3.LUT R7, R7, 0xffffff80, RZ, 0xc0, !PT ;  /* 0xffffff8007077812 */ /* 0x000fe400078ec0ff */
[----:B------:R-:W-:Y:S02]  /*0ac0*/  @!P1 IADD3 R8, -R8, RZ, RZ ;  /* 0x000000ff08089210 */ /* 0x000fe40007ffe1ff */
[----:B------:R-:W-:Y:S02]  /*0ad0*/  SEL R27, R5, R2, !P4 ;  /* 0x00000002051b7207 */ /* 0x000fe40006000000 */
[----:B------:R-:W-:-:S02]  /*0ae0*/  LOP3.LUT R62, R12, 0x1c, RZ, 0xc0, !PT ;  /* 0x0000001c0c3e7812 */ /* 0x000fc400078ec0ff */
[----:B------:R-:W-:Y:S02]  /*0af0*/  SEL R29, R5, R4, !P4 ;  /* 0x00000004051d7207 */ /* 0x000fe40006000000 */
[----:B------:R-:W-:Y:S01]  /*0b00*/  LOP3.LUT R2, R3, 0x20, RZ, 0xfc, !PT ;  /* 0x0000002003027812 */ /* 0x000fe200078efcff */
[--C-:B------:R-:W-:Y:S01]  /*0b10*/  IMAD R11, R11, 0xb0, R62.reuse ;  /* 0x000000b00b0b7824 */ /* 0x100fe200078e023e */
[----:B------:R-:W-:Y:S01]  /*0b20*/  IADD3 R21, R16, -R9, RZ ;  /* 0x8000000910157210 */ /* 0x000fe20007ffe0ff */
[--C-:B------:R-:W-:Y:S01]  /*0b30*/  IMAD R13, R13, 0xb0, R62.reuse ;  /* 0x000000b00d0d7824 */ /* 0x100fe200078e023e */
[----:B------:R-:W-:Y:S01]  /*0b40*/  SEL R31, R5, R6, !P4 ;  /* 0x00000006051f7207 */ /* 0x000fe20006000000 */
[--C-:B------:R-:W-:Y:S01]  /*0b50*/  IMAD R15, R15, 0xb0, R62.reuse ;  /* 0x000000b00f0f7824 */ /* 0x100fe200078e023e */
[----:B------:R-:W-:Y:S01]  /*0b60*/  LOP3.LUT R4, R3, 0x30, RZ, 0xfc, !PT ;  /* 0x0000003003047812 */ /* 0x000fe200078efcff */
[--C-:B------:R-:W-:Y:S01]  /*0b70*/  IMAD R17, R17, 0xb0, R62.reuse ;  /* 0x000000b011117824 */ /* 0x100fe200078e023e */
[----:B------:R-:W-:Y:S01]  /*0b80*/  LOP3.LUT R10, R10, 0xffffff80, RZ, 0xc0, !PT ;  /* 0xffffff800a0a7812 */ /* 0x000fe200078ec0ff */
[--C-:B------:R-:W-:Y:S01]  /*0b90*/  IMAD R19, R19, 0xb0, R62.reuse ;  /* 0x000000b013137824 */ /* 0x100fe200078e023e */
[----:B------:R-:W-:Y:S01]  /*0ba0*/  IADD3 R25, R18, -R7, RZ ;  /* 0x8000000712197210 */ /* 0x000fe20007ffe0ff */
[----:B------:R-:W-:Y:S01]  /*0bb0*/  IMAD R21, R21, 0xb0, R62 ;  /* 0x000000b015157824 */ /* 0x000fe200078e023e */
[----:B------:R-:W-:-:S02]  /*0bc0*/  SEL R9, R5, R8, !P4 ;  /* 0x0000000805097207 */ /* 0x000fc40006000000 */
[----:B------:R-:W-:Y:S01]  /*0bd0*/  LOP3.LUT R6, R3, 0x50, RZ, 0xfc, !PT ;  /* 0x0000005003067812 */ /* 0x000fe200078efcff */
[--C-:B------:R-:W-:Y:S01]  /*0be0*/  IMAD R26, R25, 0xb0, R62.reuse ;  /* 0x000000b0191a7824 */ /* 0x100fe200078e023e */
[----:B------:R-:W-:Y:S01]  /*0bf0*/  LOP3.LUT R0, R3, 0x10, RZ, 0xfc, !PT ;  /* 0x0000001003007812 */ /* 0x000fe200078efcff */
[----:B------:R-:W-:Y:S01]  /*0c00*/  IMAD R9, R9, 0xb0, R62 ;  /* 0x000000b009097824 */ /* 0x000fe200078e023e */
[C---:B------:R-:W-:Y:S02]  /*0c10*/  LOP3.LUT R5, R3.reuse, 0x40, RZ, 0xfc, !PT ;  /* 0x0000004003057812 */ /* 0x040fe400078efcff */
[C---:B------:R-:W-:Y:S02]  /*0c20*/  LEA R135, R3.reuse, R62, 0x5 ;  /* 0x0000003e03877211 */ /* 0x040fe400078e28ff */
[C---:B------:R-:W-:Y:S02]  /*0c30*/  LOP3.LUT R7, R3.reuse, 0x60, RZ, 0xfc, !PT ;  /* 0x0000006003077812 */ /* 0x040fe400078efcff */
[----:B------:R-:W-:-:S02]  /*0c40*/  LOP3.LUT R3, R3, 0x70, RZ, 0xfc, !PT ;  /* 0x0000007003037812 */ /* 0x000fc400078efcff */
[-C--:B------:R-:W-:Y:S02]  /*0c50*/  LEA R2, R2, R62.reuse, 0x5 ;  /* 0x0000003e02027211 */ /* 0x080fe400078e28ff */
[----:B------:R-:W-:Y:S02]  /*0c60*/  LEA R4, R4, R62, 0x5 ;  /* 0x0000003e04047211 */ /* 0x000fe400078e28ff */
[----:B------:R-:W-:Y:S02]  /*0c70*/  IADD3 R23, R23, -R10, RZ ;  /* 0x8000000a17177210 */ /* 0x000fe40007ffe0ff */
[-C--:B------:R-:W-:Y:S02]  /*0c80*/  LEA R6, R6, R62.reuse, 0x5 ;  /* 0x0000003e06067211 */ /* 0x080fe400078e28ff */
[----:B------:R-:W-:Y:S01]  /*0c90*/  MOV R8, 0x4 ;  /* 0x0000000400087802 */ /* 0x000fe20000000f00 */
[----:B------:R-:W-:Y:S01]  /*0ca0*/  IMAD R23, R23, 0xb0, R62 ;  /* 0x000000b017177824 */ /* 0x000fe200078e023e */
[----:B------:R-:W-:-:S02]  /*0cb0*/  LEA R3, R3, R62, 0x5 ;  /* 0x0000003e03037211 */ /* 0x000fc400078e28ff */
[----:B------:R-:W-:Y:S01]  /*0cc0*/  SHF.L.U32 R133, R2, 0x2, RZ ;  /* 0x0000000202857819 */ /* 0x000fe200000006ff */
[--C-:B------:R-:W-:Y:S01]  /*0cd0*/  IMAD R2, R27, 0xb0, R62.reuse ;  /* 0x000000b01b027824 */ /* 0x100fe200078e023e */
[----:B------:R-:W-:Y:S01]  /*0ce0*/  LEA R5, R5, R62, 0x5 ;  /* 0x0000003e05057211 */ /* 0x000fe200078e28ff */
[----:B------:R-:W-:Y:S01]  /*0cf0*/  IMAD.WIDE R10, R11, R8, c[0x0][0x168] ;  /* 0x00005a000b0a7625 */ /* 0x000fe200078e0208 */
[----:B------:R-:W-:Y:S02]  /*0d00*/  SHF.L.U32 R132, R4, 0x2, RZ ;  /* 0x0000000204847819 */ /* 0x000fe400000006ff */
[-C--:B------:R-:W-:Y:S01]  /*0d10*/  LEA R0, R0, R62.reuse, 0x5 ;  /* 0x0000003e00007211 */ /* 0x080fe200078e28ff */
[--C-:B------:R-:W-:Y:S01]  /*0d20*/  IMAD R4, R29, 0xb0, R62.reuse ;  /* 0x000000b01d047824 */ /* 0x100fe200078e023e */
[----:B------:R-:W-:Y:S01]  /*0d30*/  LEA R7, R7, R62, 0x5 ;  /* 0x0000003e07077211 */ /* 0x000fe200078e28ff */
[-C--:B------:R-:W-:Y:S01]  /*0d40*/  IMAD.WIDE R12, R13, R8.reuse, c[0x0][0x168] ;  /* 0x00005a000d0c7625 */ /* 0x080fe200078e0208 */
[----:B------:R-:W-:Y:S01]  /*0d50*/  SHF.L.U32 R140, R6, 0x2, RZ ;  /* 0x00000002068c7819 */ /* 0x000fe200000006ff */
[----:B------:R-:W-:Y:S01]  /*0d60*/  CS2R R28, SRZ ;  /* 0x00000000001c7805 */ /* 0x000fe2000001ff00 */
[----:B------:R-:W-:Y:S01]  /*0d70*/  SHF.L.U32 R138, R3, 0x2, RZ ;  /* 0x00000002038a7819 */ /* 0x000fe200000006ff */
[----:B------:R-:W-:Y:S01]  /*0d80*/  IMAD R6, R31, 0xb0, R62 ;  /* 0x000000b01f067824 */ /* 0x000fe200078e023e */
[----:B------:R-:W-:Y:S01]  /*0d90*/  SHF.L.U32 R135, R135, 0x2, RZ ;  /* 0x0000000287877819 */ /* 0x000fe200000006ff */
[-C--:B------:R-:W-:Y:S01]  /*0da0*/  IMAD.WIDE R2, R2, R8.reuse, c[0x0][0x160] ;  /* 0x0000580002027625 */ /* 0x080fe200078e0208 */
[----:B------:R-:W-:Y:S01]  /*0db0*/  SHF.L.U32 R141, R5, 0x2, RZ ;  /* 0x00000002058d7819 */ /* 0x000fe200000006ff */
[----:B------:R-:W-:Y:S01]  /*0dc0*/  CS2R R30, SRZ ;  /* 0x00000000001e7805 */ /* 0x000fe2000001ff00 */
[----:B------:R-:W-:Y:S01]  /*0dd0*/  SHF.L.U32 R134, R0, 0x2, RZ ;  /* 0x0000000200867819 */ /* 0x000fe200000006ff */
[-C--:B------:R-:W-:Y:S01]  /*0de0*/  IMAD.WIDE R4, R4, R8.reuse, c[0x0][0x160] ;  /* 0x0000580004047625 */ /* 0x080fe200078e0208 */
[----:B------:R-:W-:Y:S01]  /*0df0*/  SHF.L.U32 R139, R7, 0x2, RZ ;  /* 0x00000002078b7819 */ /* 0x000fe200000006ff */
[----:B------:R1:W-:Y:S01]  /*0e00*/  LDGSTS.E.BYPASS.128 [R135], [R2.64] ;  /* 0x0000000002877fae */ /* 0x0003e2000b901c48 */
[----:B------:R-:W-:Y:S01]  /*0e10*/  IADD3 R143, P1, R2, 0x100, RZ ;  /* 0x00000100028f7810 */ /* 0x000fe20007f3e0ff */
[-C--:B------:R-:W-:Y:S01]  /*0e20*/  IMAD.WIDE R14, R15, R8.reuse, c[0x0][0x168] ;  /* 0x00005a000f0e7625 */ /* 0x080fe200078e0208 */
[----:B------:R-:W-:Y:S01]  /*0e30*/  IADD3 R145, P0, R4, 0x100, RZ ;  /* 0x0000010004917810 */ /* 0x000fe20007f1e0ff */
[----:B------:R2:W-:Y:S01]  /*0e40*/  LDGSTS.E.BYPASS.128 [R134], [R4.64] ;  /* 0x0000000004867fae */ /* 0x0005e2000b901c48 */
[----:B------:R-:W-:Y:S01]  /*0e50*/  IADD3.X R142, RZ, R3, RZ, P1, !PT ;  /* 0x00000003ff8e7210 */ /* 0x000fe20000ffe4ff */
[----:B------:R-:W-:Y:S01]  /*0e60*/  IMAD.WIDE R16, R17, R8, c[0x0][0x168] ;  /* 0x00005a0011107625 */ /* 0x000fe200078e0208 */
[----:B------:R-:W-:-:S02]  /*0e70*/  IADD3.X R144, RZ, R5, RZ, P0, !PT ;  /* 0x00000005ff907210 */ /* 0x000fc400007fe4ff */
[----:B------:R-:W-:Y:S01]  /*0e80*/  IADD3 R0, -R62, 0x70, RZ ;  /* 0x000000703e007810 */ /* 0x000fe20007ffe1ff */
[-C--:B------:R-:W-:Y:S01]  /*0e90*/  IMAD.WIDE R18, R19, R8.reuse, c[0x0][0x168] ;  /* 0x00005a0013127625 */ /* 0x080fe200078e0208 */
[----:B------:R-:W-:Y:S02]  /*0ea0*/  CS2R R62, SRZ ;  /* 0x00000000003e7805 */ /* 0x000fe4000001ff00 */
[----:B------:R-:W-:Y:S01]  /*0eb0*/  IMNMX.U32 R0, R0, 0x70, PT ;  /* 0x0000007000007817 */ /* 0x000fe20003800000 */
[----:B------:R-:W-:-:S04]  /*0ec0*/  IMAD.WIDE R20, R21, R8, c[0x0][0x168] ;  /* 0x00005a0015147625 */ /* 0x000fc800078e0208 */
[-C--:B------:R-:W-:Y:S02]  /*0ed0*/  IMAD.WIDE R24, R23, R8.reuse, c[0x0][0x168] ;  /* 0x00005a0017187625 */ /* 0x080fe400078e0208 */
[----:B------:R-:W-:Y:S02]  /*0ee0*/  CS2R R22, SRZ ;  /* 0x0000000000167805 */ /* 0x000fe4000001ff00 */
[----:B------:R-:W-:-:S04]  /*0ef0*/  IMAD.WIDE R26, R26, R8, c[0x0][0x168] ;  /* 0x00005a001a1a7625 */ /* 0x000fc800078e0208 */
[----:B------:R-:W-:-:S04]  /*0f00*/  IMAD.WIDE R6, R6, R8, c[0x0][0x160] ;  /* 0x0000580006067625 */ /* 0x000fc800078e0208 */
[----:B------:R-:W-:Y:S01]  /*0f10*/  IMAD.WIDE R8, R9, R8, c[0x0][0x160] ;  /* 0x0000580009087625 */ /* 0x000fe200078e0208 */
[----:B------:R3:W-:Y:S01]  /*0f20*/  LDGSTS.E.BYPASS.128 [R133], [R6.64] ;  /* 0x0000000006857fae */ /* 0x0007e2000b901c48 */
[----:B------:R-:W-:-:S03]  /*0f30*/  IADD3 R147, P1, R6, 0x100, RZ ;  /* 0x0000010006937810 */ /* 0x000fc60007f3e0ff */
[----:B------:R4:W-:Y:S01]  /*0f40*/  LDGSTS.E.BYPASS.128 [R132], [R8.64] ;  /* 0x0000000008847fae */ /* 0x0009e2000b901c48 */
[----:B------:R-:W-:Y:S02]  /*0f50*/  IADD3 R149, P0, R8, 0x100, RZ ;  /* 0x0000010008957810 */ /* 0x000fe40007f1e0ff */
[----:B------:R-:W-:Y:S01]  /*0f60*/  IADD3.X R146, RZ, R7, RZ, P1, !PT ;  /* 0x00000007ff927210 */ /* 0x000fe20000ffe4ff */
[----:B------:R-:W0:Y:S01]  /*0f70*/  LDGDEPBAR ;  /* 0x00000000000079af */ /* 0x000e220000000000 */
[----:B------:R-:W-:Y:S02]  /*0f80*/  IADD3.X R148, RZ, R9, RZ, P0, !PT ;  /* 0x00000009ff947210 */ /* 0x000fe400007fe4ff */
[----:B------:R-:W-:Y:S01]  /*0f90*/  IADD3 R151, P1, R10, 0x100, RZ ;  /* 0x000001000a977810 */ /* 0x000fe20007f3e0ff */
[----:B------:R5:W-:Y:S01]  /*0fa0*/  LDGSTS.E.BYPASS.128 [R135+0x4000], [R10.64] ;  /* 0x040000000a877fae */ /* 0x000be2000b901c48 */
[----:B------:R-:W-:Y:S02]  /*0fb0*/  IADD3 R153, P0, R12, 0x100, RZ ;  /* 0x000001000c997810 */ /* 0x000fe40007f1e0ff */
[----:B------:R-:W-:Y:S01]  /*0fc0*/  IADD3.X R150, RZ, R11, RZ, P1, !PT ;  /* 0x0000000bff967210 */ /* 0x000fe20000ffe4ff */
[----:B------:R1:W-:Y:S01]  /*0fd0*/  LDGSTS.E.BYPASS.128 [R134+0x4000], [R12.64] ;  /* 0x040000000c867fae */ /* 0x0003e2000b901c48 */
[----:B------:R-:W-:-:S02]  /*0fe0*/  IADD3.X R152, RZ, R13, RZ, P0, !PT ;  /* 0x0000000dff987210 */ /* 0x000fc400007fe4ff */
[----:B------:R-:W-:Y:S01]  /*0ff0*/  IADD3 R155, P1, R14, 0x100, RZ ;  /* 0x000001000e9b7810 */ /* 0x000fe20007f3e0ff */
[----:B------:R1:W-:Y:S01]  /*1000*/  LDGSTS.E.BYPASS.128 [R133+0x4000], [R14.64] ;  /* 0x040000000e857fae */ /* 0x0003e2000b901c48 */
[----:B------:R-:W-:Y:S02]  /*1010*/  IADD3 R157, P0, R16, 0x100, RZ ;  /* 0x00000100109d7810 */ /* 0x000fe40007f1e0ff */
[----:B------:R-:W-:Y:S01]  /*1020*/  IADD3.X R154, RZ, R15, RZ, P1, !PT ;  /* 0x0000000fff9a7210 */ /* 0x000fe20000ffe4ff */
[----:B------:R1:W-:Y:S01]  /*1030*/  LDGSTS.E.BYPASS.128 [R132+0x4000], [R16.64] ;  /* 0x0400000010847fae */ /* 0x0003e2000b901c48 */
[----:B------:R-:W-:Y:S02]  /*1040*/  IADD3.X R156, RZ, R17, RZ, P0, !PT ;  /* 0x00000011ff9c7210 */ /* 0x000fe400007fe4ff */
[----:B------:R-:W-:Y:S01]  /*1050*/  IADD3 R159, P1, R18, 0x100, RZ ;  /* 0x00000100129f7810 */ /* 0x000fe20007f3e0ff */
[----:B------:R1:W-:Y:S01]  /*1060*/  LDGSTS.E.BYPASS.128 [R141+0x4000], [R18.64] ;  /* 0x04000000128d7fae */ /* 0x0003e2000b901c48 */
[----:B------:R-:W-:-:S02]  /*1070*/  IADD3 R161, P0, R20, 0x100, RZ ;  /* 0x0000010014a17810 */ /* 0x000fc40007f1e0ff */
[----:B------:R-:W-:Y:S01]  /*1080*/  IADD3.X R158, RZ, R19, RZ, P1, !PT ;  /* 0x00000013ff9e7210 */ /* 0x000fe20000ffe4ff */
[----:B------:R1:W-:Y:S01]  /*1090*/  LDGSTS.E.BYPASS.128 [R140+0x4000], [R20.64] ;  /* 0x04000000148c7fae */ /* 0x0003e2000b901c48 */
[----:B------:R-:W-:Y:S02]  /*10a0*/  IADD3.X R160, RZ, R21, RZ, P0, !PT ;  /* 0x00000015ffa07210 */ /* 0x000fe400007fe4ff */
[----:B------:R-:W-:Y:S01]  /*10b0*/  IADD3 R163, P1, R24, 0x100, RZ ;  /* 0x0000010018a37810 */ /* 0x000fe20007f3e0ff */
[----:B------:R1:W-:Y:S01]  /*10c0*/  LDGSTS.E.BYPASS.128 [R139+0x4000], [R24.64] ;  /* 0x04000000188b7fae */ /* 0x0003e2000b901c48 */
[----:B------:R-:W-:Y:S02]  /*10d0*/  IADD3 R165, P0, R26, 0x100, RZ ;  /* 0x000001001aa57810 */ /* 0x000fe40007f1e0ff */
[----:B------:R-:W-:Y:S01]  /*10e0*/  IADD3.X R162, RZ, R25, RZ, P1, !PT ;  /* 0x00000019ffa27210 */ /* 0x000fe20000ffe4ff */
[----:B------:R1:W-:Y:S01]  /*10f0*/  LDGSTS.E.BYPASS.128 [R138+0x4000], [R26.64] ;  /* 0x040000001a8a7fae */ /* 0x0003e2000b901c48 */
[----:B------:R-:W-:-:S03]  /*1100*/  IADD3.X R164, RZ, R27, RZ, P0, !PT ;  /* 0x0000001bffa47210 */ /* 0x000fc600007fe4ff */
[----:B------:R-:W0:Y:S04]  /*1110*/  LDGDEPBAR ;  /* 0x00000000000079af */ /* 0x000e280000000000 */
[----:B------:R-:W-:Y:S06]  /*1120*/  BAR.SYNC 0x0 ;  /* 0x0000000000007b1d */ /* 0x000fec0000000000 */
[----:B------:R-:W-:Y:S01]  /*1130*/  @!PT LDS RZ, [RZ] ;  /* 0x00000000fffff984 */ /* 0x000fe20000000800 */
[----:B------:R-:W-:Y:S01]  /*1140*/  @!PT LDS RZ, [RZ] ;  /* 0x00000000fffff984 */ /* 0x000fe20000000800 */
[----:B------:R-:W-:Y:S01]  /*1150*/  @!PT LDS RZ, [RZ] ;  /* 0x00000000fffff984 */ /* 0x000fe20000000800 */
[----:B------:R1:W-:Y:S04]  /*1160*/  LDGSTS.E.BYPASS.128 [R135+0x2000], [R2.64+0x80] ;  /* 0x0200008002877fae */ /* 0x0003e8000b901c48 */
[----:B------:R2:W-:Y:S04]  /*1170*/  LDGSTS.E.BYPASS.128 [R134+0x2000], [R4.64+0x80] ;  /* 0x0200008004867fae */ /* 0x0005e8000b901c48 */
[----:B------:R3:W-:Y:S04]  /*1180*/  LDGSTS.E.BYPASS.128 [R133+0x2000], [R6.64+0x80] ;  /* 0x0200008006857fae */ /* 0x0007e8000b901c48 */
[----:B------:R4:W-:Y:S04]  /*1190*/  LDGSTS.E.BYPASS.128 [R132+0x2000], [R8.64+0x80] ;  /* 0x0200008008847fae */ /* 0x0009e8000b901c48 */
[----:B------:R-:W0:Y:S01]  /*11a0*/  LDGDEPBAR ;  /* 0x00000000000079af */ /* 0x000e220000000000 */
[----:B--2---:R-:W-:-:S03]  /*11b0*/  CS2R R4, SRZ ;  /* 0x0000000000047805 */ /* 0x004fc6000001ff00 */
[----:B------:R5:W-:Y:S01]  /*11c0*/  LDGSTS.E.BYPASS.128 [R135+0x8000], [R10.64+0x80] ;  /* 0x080000800a877fae */ /* 0x000be2000b901c48 */
[----:B---3--:R-:W-:-:S03]  /*11d0*/  CS2R R6, SRZ ;  /* 0x0000000000067805 */ /* 0x008fc6000001ff00 */
[----:B------:R1:W-:Y:S01]  /*11e0*/  LDGSTS.E.BYPASS.128 [R134+0x8000], [R12.64+0x80] ;  /* 0x080000800c867fae */ /* 0x0003e2000b901c48 */
[----:B----4-:R-:W-:-:S03]  /*11f0*/  CS2R R8, SRZ ;  /* 0x0000000000087805 */ /* 0x010fc6000001ff00 */
[----:B------:R2:W-:Y:S04]  /*1200*/  LDGSTS.E.BYPASS.128 [R133+0x8000], [R14.64+0x80] ;  /* 0x080000800e857fae */ /* 0x0005e8000b901c48 */
[----:B------:R3:W-:Y:S01]  /*1210*/  LDGSTS.E.BYPASS.128 [R132+0x8000], [R16.64+0x80] ;  /* 0x0800008010847fae */ /* 0x0007e2000b901c48 */
[----:B-----5:R-:W-:-:S03]  /*1220*/  CS2R R10, SRZ ;  /* 0x00000000000a7805 */ /* 0x020fc6000001ff00 */
[----:B------:R3:W-:Y:S01]  /*1230*/  LDGSTS.E.BYPASS.128 [R141+0x8000], [R18.64+0x80] ;  /* 0x08000080128d7fae */ /* 0x0007e2000b901c48 */
[----:B-1----:R-:W-:-:S03]  /*1240*/  CS2R R12, SRZ ;  /* 0x00000000000c7805 */ /* 0x002fc6000001ff00 */
[----:B------:R1:W-:Y:S01]  /*1250*/  LDGSTS.E.BYPASS.128 [R140+0x8000], [R20.64+0x80] ;  /* 0x08000080148c7fae */ /* 0x0003e2000b901c48 */
[----:B--2---:R-:W-:-:S03]  /*1260*/  CS2R R14, SRZ ;  /* 0x00000000000e7805 */ /* 0x004fc6000001ff00 */
[----:B------:R2:W-:Y:S04]  /*1270*/  LDGSTS.E.BYPASS.128 [R139+0x8000], [R24.64+0x80] ;  /* 0x08000080188b7fae */ /* 0x0005e8000b901c48 */
[----:B------:R4:W-:Y:S01]  /*1280*/  LDGSTS.E.BYPASS.128 [R138+0x8000], [R26.64+0x80] ;  /* 0x080000801a8a7fae */ /* 0x0009e2000b901c48 */
[----:B------:R-:W-:-:S03]  /*1290*/  UMOV UR8, 0x4000 ;  /* 0x0000400000087882 */ /* 0x000fc60000000000 */
[----:B------:R-:W0:Y:S01]  /*12a0*/  LDGDEPBAR ;  /* 0x00000000000079af */ /* 0x000e220000000000 */
[----:B-1----:R-:W-:Y:S01]  /*12b0*/  CS2R R20, SRZ ;  /* 0x0000000000147805 */ /* 0x002fe2000001ff00 */
[----:B--2---:R-:W-:Y:S01]  /*12c0*/  CS2R R24, SRZ ;  /* 0x0000000000187805 */ /* 0x004fe2000001ff00 */
[----:B----4-:R-:W-:Y:S01]  /*12d0*/  CS2R R26, SRZ ;  /* 0x00000000001a7805 */ /* 0x010fe2000001ff00 */
[----:B------:R-:W-:-:S04]  /*12e0*/  DEPBAR.LE SB0, 0x2 ;  /* 0x000080800000791a */ /* 0x000fc80000000000 */
[----:B---3--:R-:W-:Y:S06]  /*12f0*/  BAR.SYNC 0x0 ;  /* 0x0000000000007b1d */ /* 0x008fec0000000000 */
.L_x_1:
[----:B------:R-:W1:Y:S01]  /*1300*/  S2R R0, SR_TID.X ;  /* 0x0000000000007919 */ /* 0x000e620000002100 */
[----:B------:R-:W-:Y:S01]  /*1310*/  IADD3 R136, R136, 0x20, RZ ;  /* 0x0000002088887810 */ /* 0x000fe20007ffe0ff */
[----:B------:R-:W-:Y:S01]  /*1320*/  ULDC.64 UR10, c[0x0][0x118] ;  /* 0x00004600000a7ab9 */ /* 0x000fe20000000a00 */
[----:B------:R-:W-:Y:S01]  /*1330*/  IADD3 R131, R131, 0x1, RZ ;  /* 0x0000000183837810 */ /* 0x000fe20007ffe0ff */
[----:B------:R-:W-:-:S03]  /*1340*/  UIADD3 UR4, UR4, 0x1, URZ ;  /* 0x0000000104047890 */ /* 0x000fc6000fffe03f */
[----:B------:R-:W-:Y:S01]  /*1350*/  ISETP.GE.AND P1, PT, R131, 0x2, PT ;  /* 0x000000028300780c */ /* 0x000fe20003f26270 */
[----:B------:R-:W-:-:S03]  /*1360*/  UISETP.GE.AND UP0, UPT, UR4, 0x2, UPT ;  /* 0x000000020400788c */ /* 0x000fc6000bf06270 */
[----:B------:R-:W-:Y:S01]  /*1370*/  SEL R131, R131, RZ, !P1 ;  /* 0x000000ff83837207 */ /* 0x000fe20004800000 */
[----:B------:R-:W-:Y:S01]  /*1380*/  USEL UR4, UR4, URZ, !UP0 ;  /* 0x0000003f04047287 */ /* 0x000fe2000c000000 */
[----:B-1----:R-:W-:-:S04]  /*1390*/  SHF.L.U32 R0, R0, 0x2, RZ ;  /* 0x0000000200007819 */ /* 0x002fc800000006ff */
[C---:B------:R-:W-:Y:S02]  /*13a0*/  LOP3.LUT R2, R0.reuse, 0x7c, RZ, 0xc0, !PT ;  /* 0x0000007c00027812 */ /* 0x040fe400078ec0ff */
[----:B------:R-:W-:Y:S02]  /*13b0*/  LOP3.LUT R0, R0, 0x780, RZ, 0xc0, !PT ;  /* 0x0000078000007812 */ /* 0x000fe400078ec0ff */
[----:B------:R-:W-:Y:S01]  /*13c0*/  LEA R76, R2, UR8, 0x7 ;  /* 0x00000008024c7c11 */ /* 0x000fe2000f8e38ff */
[----:B------:R-:W-:Y:S02]  /*13d0*/  ULEA UR8, UR4, 0x4000, 0xe ;  /* 0x0000400004087891 */ /* 0x000fe4000f8e703f */
[----:B------:R-:W-:Y:S04]  /*13e0*/  LDS.128 R96, [R0.X4+UR5] ;  /* 0x0000000500607984 */ /* 0x000fe80008004c00 */
[----:B------:R-:W1:Y:S04]  /*13f0*/  LDS.128 R16, [R76+0x80] ;  /* 0x000080004c107984 */ /* 0x000e680000000c00 */
[----:B------:R-:W2:Y:S04]  /*1400*/  LDS.128 R92, [R76] ;  /* 0x000000004c5c7984 */ /* 0x000ea80000000c00 */
[----:B------:R-:W3:Y:S04]  /*1410*/  LDS.128 R64, [R76+0x100] ;  /* 0x000100004c407984 */ /* 0x000ee80000000c00 */
[----:B------:R-:W4:Y:S04]  /*1420*/  LDS.128 R68, [R76+0x180] ;  /* 0x000180004c447984 */ /* 0x000f280000000c00 */
[----:B------:R-:W5:Y:S04]  /*1430*/  LDS.128 R108, [R0.X4+UR5+0x80] ;  /* 0x00008005006c7984 */ /* 0x000f680008004c00 */
[----:B------:R-:W5:Y:S04]  /*1440*/  LDS.128 R72, [R0.X4+UR5+0x100] ;  /* 0x0001000500487984 */ /* 0x000f680008004c00 */
[----:B------:R-:W5:Y:S01]  /*1450*/  LDS.128 R88, [R0.X4+UR5+0x180] ;  /* 0x0001800500587984 */ /* 0x000f620008004c00 */
[C---:B-1----:R-:W-:Y:S01]  /*1460*/  FFMA R2, R96.reuse, R16, R61 ;  /* 0x0000001060027223 */ /* 0x042fe2000000003d */
[----:B--2---:R-:W-:-:S03]  /*1470*/  FFMA R60, R96, R92, R60 ;  /* 0x0000005c603c7223 */ /* 0x004fc6000000003c */
[C---:B------:R-:W-:Y:S01]  /*1480*/  FFMA R61, R97.reuse, R17, R2 ;  /* 0x00000011613d7223 */ /* 0x040fe20000000002 */
[C---:B---3--:R-:W-:Y:S01]  /*1490*/  FFMA R62, R96.reuse, R64, R62 ;  /* 0x00000040603e7223 */ /* 0x048fe2000000003e */
[----:B----4-:R-:W-:Y:S01]  /*14a0*/  FFMA R96, R96, R68, R63 ;  /* 0x0000004460607223 */ /* 0x010fe2000000003f */
[C---:B------:R-:W-:Y:S01]  /*14b0*/  FFMA R63, R97.reuse, R93, R60 ;  /* 0x0000005d613f7223 */ /* 0x040fe2000000003c */
[C---:B------:R-:W-:Y:S01]  /*14c0*/  FFMA R60, R98.reuse, R18, R61 ;  /* 0x00000012623c7223 */ /* 0x040fe2000000003d */
[C---:B------:R-:W-:Y:S01]  /*14d0*/  FFMA R3, R97.reuse, R65, R62 ;  /* 0x0000004161037223 */ /* 0x040fe2000000003e */
[----:B------:R-:W-:Y:S01]  /*14e0*/  FFMA R97, R97, R69, R96 ;  /* 0x0000004561617223 */ /* 0x000fe20000000060 */
[----:B------:R-:W-:Y:S01]  /*14f0*/  FFMA R2, R98, R94, R63 ;  /* 0x0000005e62027223 */ /* 0x000fe2000000003f */
[C---:B------:R-:W-:Y:S01]  /*1500*/  FFMA R105, R99.reuse, R19, R60 ;  /* 0x0000001363697223 */ /* 0x040fe2000000003c */
[----:B-----5:R-:W-:Y:S01]  /*1510*/  FFMA R60, R108, R68, R59 ;  /* 0x000000446c3c7223 */ /* 0x020fe2000000003b */
[----:B------:R-:W-:Y:S01]  /*1520*/  FFMA R102, R98, R66, R3 ;  /* 0x0000004262667223 */ /* 0x000fe20000000003 */
[----:B------:R-:W-:Y:S01]  /*1530*/  FFMA R103, R99, R95, R2 ;  /* 0x0000005f63677223 */ /* 0x000fe20000000002 */
[C---:B------:R-:W-:Y:S01]  /*1540*/  FFMA R2, R108.reuse, R16, R57 ;  /* 0x000000106c027223 */ /* 0x040fe20000000039 */
[C---:B------:R-:W-:Y:S01]  /*1550*/  FFMA R3, R109.reuse, R69, R60 ;  /* 0x000000456d037223 */ /* 0x040fe2000000003c */
[C---:B------:R-:W-:Y:S01]  /*1560*/  FFMA R58, R108.reuse, R64, R58 ;  /* 0x000000406c3a7223 */ /* 0x040fe2000000003a */
[----:B------:R-:W1:Y:S01]  /*1570*/  LDS.128 R60, [R0.X4+UR5+0x800] ;  /* 0x00080005003c7984 */ /* 0x000e620008004c00 */
[C---:B------:R-:W-:Y:S01]  /*1580*/  FFMA R59, R109.reuse, R17, R2 ;  /* 0x000000116d3b7223 */ /* 0x040fe20000000002 */
[----:B------:R-:W-:Y:S01]  /*1590*/  FFMA R56, R108, R92, R56 ;  /* 0x0000005c6c387223 */ /* 0x000fe20000000038 */
[----:B------:R-:W-:Y:S01]  /*15a0*/  FFMA R104, R98, R70, R97 ;  /* 0x0000004662687223 */ /* 0x000fe20000000061 */
[C---:B------:R-:W-:Y:S01]  /*15b0*/  FFMA R57, R109.reuse, R65, R58 ;  /* 0x000000416d397223 */ /* 0x040fe2000000003a */
[----:B------:R-:W-:Y:S01]  /*15c0*/  FFMA R2, R110, R18, R59 ;  /* 0x000000126e027223 */ /* 0x000fe2000000003b */
[----:B------:R-:W-:Y:S01]  /*15d0*/  FFMA R109, R109, R93, R56 ;  /* 0x0000005d6d6d7223 */ /* 0x000fe20000000038 */
[C---:B------:R-:W-:Y:S01]  /*15e0*/  FFMA R102, R99.reuse, R67, R102 ;  /* 0x0000004363667223 */ /* 0x040fe20000000066 */
[----:B------:R-:W-:Y:S01]  /*15f0*/  FFMA R104, R99, R71, R104 ;  /* 0x0000004763687223 */ /* 0x000fe20000000068 */
[C---:B------:R-:W-:Y:S01]  /*1600*/  FFMA R56, R72.reuse, R68, R55 ;  /* 0x0000004448387223 */ /* 0x040fe20000000037 */
[----:B------:R-:W-:Y:S01]  /*1610*/  FFMA R99, R111, R19, R2 ;  /* 0x000000136f637223 */ /* 0x000fe20000000002 */
[C---:B------:R-:W-:Y:S01]  /*1620*/  FFMA R54, R72.reuse, R64, R54 ;  /* 0x0000004048367223 */ /* 0x040fe20000000036 */
[----:B------:R-:W-:Y:S01]  /*1630*/  FFMA R2, R72, R16, R53 ;  /* 0x0000001048027223 */ /* 0x000fe20000000035 */
[----:B------:R-:W-:Y:S01]  /*1640*/  FFMA R100, R110, R70, R3 ;  /* 0x000000466e647223 */ /* 0x000fe20000000003 */
[----:B------:R-:W-:Y:S01]  /*1650*/  FFMA R52, R72, R92, R52 ;  /* 0x0000005c48347223 */ /* 0x000fe20000000034 */
[C---:B------:R-:W-:Y:S01]  /*1660*/  FFMA R3, R73.reuse, R69, R56 ;  /* 0x0000004549037223 */ /* 0x040fe20000000038 */
[----:B------:R-:W-:Y:S01]  /*1670*/  FFMA R98, R110, R66, R57 ;  /* 0x000000426e627223 */ /* 0x000fe20000000039 */
[C---:B------:R-:W-:Y:S01]  /*1680*/  FFMA R53, R73.reuse, R65, R54 ;  /* 0x0000004149357223 */ /* 0x040fe20000000036 */
[C---:B------:R-:W-:Y:S01]  /*1690*/  FFMA R55, R73.reuse, R17, R2 ;  /* 0x0000001149377223 */ /* 0x040fe20000000002 */
[----:B------:R-:W2:Y:S01]  /*16a0*/  LDS.128 R56, [R0.X4+UR5+0x880] ;  /* 0x0008800500387984 */ /* 0x000ea20008004c00 */
[----:B------:R-:W-:Y:S01]  /*16b0*/  FFMA R73, R73, R93, R52 ;  /* 0x0000005d49497223 */ /* 0x000fe20000000034 */
[C---:B------:R-:W-:Y:S01]  /*16c0*/  FFMA R52, R74.reuse, R70, R3 ;  /* 0x000000464a347223 */ /* 0x040fe20000000003 */
[----:B------:R-:W-:Y:S01]  /*16d0*/  FFMA R2, R74, R18, R55 ;  /* 0x000000124a027223 */ /* 0x000fe20000000037 */
[C---:B------:R-:W-:Y:S01]  /*16e0*/  FFMA R50, R88.reuse, R64, R50 ;  /* 0x0000004058327223 */ /* 0x040fe20000000032 */
[C---:B------:R-:W-:Y:S01]  /*16f0*/  FFMA R48, R88.reuse, R92, R48 ;  /* 0x0000005c58307223 */ /* 0x040fe20000000030 */
[C---:B------:R-:W-:Y:S01]  /*1700*/  FFMA R77, R75.reuse, R71, R52 ;  /* 0x000000474b4d7223 */ /* 0x040fe20000000034 */
[C---:B------:R-:W-:Y:S01]  /*1710*/  FFMA R52, R88.reuse, R68, R51 ;  /* 0x0000004458347223 */ /* 0x040fe20000000033 */
[----:B------:R-:W-:Y:S01]  /*1720*/  FFMA R79, R75, R19, R2 ;  /* 0x000000134b4f7223 */ /* 0x000fe20000000002 */
[----:B------:R-:W-:Y:S01]  /*1730*/  FFMA R2, R88, R16, R49 ;  /* 0x0000001058027223 */ /* 0x000fe20000000031 */
[C---:B------:R-:W-:Y:S01]  /*1740*/  FFMA R78, R74.reuse, R66, R53 ;  /* 0x000000424a4e7223 */ /* 0x040fe20000000035 */
[C---:B------:R-:W-:Y:S01]  /*1750*/  FFMA R3, R89.reuse, R69, R52 ;  /* 0x0000004559037223 */ /* 0x040fe20000000034 */
[C---:B------:R-:W-:Y:S01]  /*1760*/  FFMA R49, R89.reuse, R65, R50 ;  /* 0x0000004159317223 */ /* 0x040fe20000000032 */
[C---:B------:R-:W-:Y:S01]  /*1770*/  FFMA R51, R89.reuse, R17, R2 ;  /* 0x0000001159337223 */ /* 0x040fe20000000002 */
[----:B------:R-:W3:Y:S01]  /*1780*/  LDS.128 R52, [R0.X4+UR5+0x900] ;  /* 0x0009000500347984 */ /* 0x000ee20008004c00 */
[----:B------:R-:W-:Y:S01]  /*1790*/  FFMA R74, R74, R94, R73 ;  /* 0x0000005e4a4a7223 */ /* 0x000fe20000000049 */
[----:B------:R-:W-:Y:S01]  /*17a0*/  FFMA R89, R89, R93, R48 ;  /* 0x0000005d59597223 */ /* 0x000fe20000000030 */
[C---:B------:R-:W-:Y:S01]  /*17b0*/  FFMA R48, R90.reuse, R70, R3 ;  /* 0x000000465a307223 */ /* 0x040fe20000000003 */
[C---:B------:R-:W-:Y:S01]  /*17c0*/  FFMA R78, R75.reuse, R67, R78 ;  /* 0x000000434b4e7223 */ /* 0x040fe2000000004e */
[----:B------:R-:W-:Y:S01]  /*17d0*/  FFMA R97, R75, R95, R74 ;  /* 0x0000005f4b617223 */ /* 0x000fe2000000004a */
[----:B------:R-:W-:Y:S01]  /*17e0*/  FFMA R74, R90, R66, R49 ;  /* 0x000000425a4a7223 */ /* 0x000fe20000000031 */
[----:B------:R-:W-:Y:S01]  /*17f0*/  FFMA R75, R91, R71, R48 ;  /* 0x000000475b4b7223 */ /* 0x000fe20000000030 */
[----:B-1----:R-:W-:Y:S01]  /*1800*/  FFMA R48, R60, R68, R47 ;  /* 0x000000443c307223 */ /* 0x002fe2000000002f */
[----:B------:R-:W-:Y:S01]  /*1810*/  FFMA R2, R90, R18, R51 ;  /* 0x000000125a027223 */ /* 0x000fe20000000033 */
[C---:B------:R-:W-:Y:S01]  /*1820*/  FFMA R46, R60.reuse, R64, R46 ;  /* 0x000000403c2e7223 */ /* 0x040fe2000000002e */
[C---:B------:R-:W-:Y:S01]  /*1830*/  FFMA R44, R60.reuse, R92, R44 ;  /* 0x0000005c3c2c7223 */ /* 0x040fe2000000002c */
[----:B------:R-:W-:Y:S01]  /*1840*/  FFMA R3, R61, R69, R48 ;  /* 0x000000453d037223 */ /* 0x000fe20000000030 */
[----:B------:R-:W-:Y:S01]  /*1850*/  FFMA R73, R91, R19, R2 ;  /* 0x000000135b497223 */ /* 0x000fe20000000002 */
[----:B------:R-:W1:Y:S01]  /*1860*/  LDS.128 R48, [R0.X4+UR5+0x980] ;  /* 0x0009800500307984 */ /* 0x000e620008004c00 */
[----:B------:R-:W-:Y:S01]  /*1870*/  FFMA R2, R60, R16, R45 ;  /* 0x000000103c027223 */ /* 0x000fe2000000002d */
[C---:B------:R-:W-:Y:S01]  /*1880*/  FFMA R45, R61.reuse, R65, R46 ;  /* 0x000000413d2d7223 */ /* 0x040fe2000000002e */
[----:B------:R-:W-:Y:S01]  /*1890*/  FFMA R126, R62, R70, R3 ;  /* 0x000000463e7e7223 */ /* 0x000fe20000000003 */
[----:B------:R-:W-:Y:S01]  /*18a0*/  FFMA R110, R110, R94, R109 ;  /* 0x0000005e6e6e7223 */ /* 0x000fe2000000006d */
[C---:B------:R-:W-:Y:S01]  /*18b0*/  FFMA R47, R61.reuse, R17, R2 ;  /* 0x000000113d2f7223 */ /* 0x040fe20000000002 */
[C---:B------:R-:W-:Y:S01]  /*18c0*/  FFMA R2, R62.reuse, R66, R45 ;  /* 0x000000423e027223 */ /* 0x040fe2000000002d */
[----:B------:R-:W-:Y:S01]  /*18d0*/  FFMA R61, R61, R93, R44 ;  /* 0x0000005d3d3d7223 */ /* 0x000fe2000000002c */
[----:B------:R-:W-:Y:S01]  /*18e0*/  FFMA R101, R111, R95, R110 ;  /* 0x0000005f6f657223 */ /* 0x000fe2000000006e */
[C---:B------:R-:W-:Y:S01]  /*18f0*/  FFMA R124, R62.reuse, R18, R47 ;  /* 0x000000123e7c7223 */ /* 0x040fe2000000002f */
[----:B------:R-:W-:Y:S01]  /*1900*/  FFMA R125, R63, R67, R2 ;  /* 0x000000433f7d7223 */ /* 0x000fe20000000002 */
[----:B------:R-:W-:Y:S01]  /*1910*/  FFMA R62, R62, R94, R61 ;  /* 0x0000005e3e3e7223 */ /* 0x000fe2000000003d */
[C---:B--2---:R-:W-:Y:S01]  /*1920*/  FFMA R44, R56.reuse, R68, R43 ;  /* 0x00000044382c7223 */ /* 0x044fe2000000002b */
[C---:B------:R-:W-:Y:S01]  /*1930*/  FFMA R2, R56.reuse, R16, R41 ;  /* 0x0000001038027223 */ /* 0x040fe20000000029 */
[C---:B------:R-:W-:Y:S01]  /*1940*/  FFMA R42, R56.reuse, R64, R42 ;  /* 0x00000040382a7223 */ /* 0x040fe2000000002a */
[----:B------:R-:W-:Y:S01]  /*1950*/  FFMA R40, R56, R92, R40 ;  /* 0x0000005c38287223 */ /* 0x000fe20000000028 */
[C---:B------:R-:W-:Y:S01]  /*1960*/  FFMA R41, R57.reuse, R69, R44 ;  /* 0x0000004539297223 */ /* 0x040fe2000000002c */
[C---:B------:R-:W-:Y:S01]  /*1970*/  FFMA R61, R57.reuse, R17, R2 ;  /* 0x00000011393d7223 */ /* 0x040fe20000000002 */
[C---:B------:R-:W-:Y:S01]  /*1980*/  FFMA R43, R57.reuse, R65, R42 ;  /* 0x00000041392b7223 */ /* 0x040fe2000000002a */
[----:B------:R-:W2:Y:S01]  /*1990*/  LDS.128 R44, [R0.X4+UR5+0x1000] ;  /* 0x00100005002c7984 */ /* 0x000ea20008004c00 */
[----:B------:R-:W-:Y:S01]  /*19a0*/  FFMA R57, R57, R93, R40 ;  /* 0x0000005d39397223 */ /* 0x000fe20000000028 */
[C---:B------:R-:W-:Y:S01]  /*19b0*/  FFMA R40, R58.reuse, R18, R61 ;  /* 0x000000123a287223 */ /* 0x040fe2000000003d */
[C---:B------:R-:W-:Y:S01]  /*19c0*/  FFMA R42, R58.reuse, R70, R41 ;  /* 0x000000463a2a7223 */ /* 0x040fe20000000029 */
[C---:B------:R-:W-:Y:S01]  /*19d0*/  FFMA R122, R58.reuse, R66, R43 ;  /* 0x000000423a7a7223 */ /* 0x040fe2000000002b */
[----:B------:R-:W-:Y:S01]  /*19e0*/  FFMA R2, R58, R94, R57 ;  /* 0x0000005e3a027223 */ /* 0x000fe20000000039 */
[C---:B------:R-:W-:Y:S01]  /*19f0*/  FFMA R121, R59.reuse, R19, R40 ;  /* 0x000000133b797223 */ /* 0x040fe20000000028 */
[----:B------:R-:W-:Y:S01]  /*1a00*/  FFMA R123, R59, R71, R42 ;  /* 0x000000473b7b7223 */ /* 0x000fe2000000002a */
[C---:B---3--:R-:W-:Y:S01]  /*1a10*/  FFMA R40, R52.reuse, R64, R38 ;  /* 0x0000004034287223 */ /* 0x048fe20000000026 */
[C---:B------:R-:W-:Y:S01]  /*1a20*/  FFMA R42, R52.reuse, R68, R39 ;  /* 0x00000044342a7223 */ /* 0x040fe20000000027 */
[C---:B------:R-:W-:Y:S01]  /*1a30*/  FFMA R38, R52.reuse, R16, R37 ;  /* 0x0000001034267223 */ /* 0x040fe20000000025 */
[----:B------:R-:W-:Y:S01]  /*1a40*/  FFMA R36, R52, R92, R36 ;  /* 0x0000005c34247223 */ /* 0x000fe20000000024 */
[C---:B------:R-:W-:Y:S01]  /*1a50*/  FFMA R39, R53.reuse, R65, R40 ;  /* 0x0000004135277223 */ /* 0x040fe20000000028 */
[C---:B------:R-:W-:Y:S01]  /*1a60*/  FFMA R37, R53.reuse, R69, R42 ;  /* 0x0000004535257223 */ /* 0x040fe2000000002a */
[C---:B------:R-:W-:Y:S01]  /*1a70*/  FFMA R57, R53.reuse, R17, R38 ;  /* 0x0000001135397223 */ /* 0x040fe20000000026 */
[----:B------:R-:W-:Y:S01]  /*1a80*/  FFMA R53, R53, R93, R36 ;  /* 0x0000005d35357223 */ /* 0x000fe20000000024 */
[----:B------:R-:W3:Y:S01]  /*1a90*/  LDS.128 R40, [R0.X4+UR5+0x1080] ;  /* 0x0010800500287984 */ /* 0x000ee20008004c00 */
[C---:B------:R-:W-:Y:S01]  /*1aa0*/  FFMA R36, R54.reuse, R66, R39 ;  /* 0x0000004236247223 */ /* 0x040fe20000000027 */
[C---:B------:R-:W-:Y:S01]  /*1ab0*/  FFMA R120, R54.reuse, R70, R37 ;  /* 0x0000004636787223 */ /* 0x040fe20000000025 */
[C---:B------:R-:W-:Y:S01]  /*1ac0*/  FFMA R118, R54.reuse, R18, R57 ;  /* 0x0000001236767223 */ /* 0x040fe20000000039 */
[----:B------:R-:W-:Y:S01]  /*1ad0*/  FFMA R54, R54, R94, R53 ;  /* 0x0000005e36367223 */ /* 0x000fe20000000035 */
[----:B------:R-:W-:Y:S01]  /*1ae0*/  FFMA R119, R55, R67, R36 ;  /* 0x0000004337777223 */ /* 0x000fe20000000024 */
[C---:B-1----:R-:W-:Y:S01]  /*1af0*/  FFMA R36, R48.reuse, R64, R34 ;  /* 0x0000004030247223 */ /* 0x042fe20000000022 */
[C---:B------:R-:W-:Y:S01]  /*1b00*/  FFMA R38, R48.reuse, R68, R35 ;  /* 0x0000004430267223 */ /* 0x040fe20000000023 */
[C---:B------:R-:W-:Y:S01]  /*1b10*/  FFMA R34, R48.reuse, R16, R33 ;  /* 0x0000001030227223 */ /* 0x040fe20000000021 */
[----:B------:R-:W-:Y:S01]  /*1b20*/  FFMA R32, R48, R92, R32 ;  /* 0x0000005c30207223 */ /* 0x000fe20000000020 */
[C---:B------:R-:W-:Y:S01]  /*1b30*/  FFMA R39, R49.reuse, R65, R36 ;  /* 0x0000004131277223 */ /* 0x040fe20000000024 */
[C---:B------:R-:W-:Y:S01]  /*1b40*/  FFMA R37, R49.reuse, R69, R38 ;  /* 0x0000004531257223 */ /* 0x040fe20000000026 */
[C---:B------:R-:W-:Y:S01]  /*1b50*/  FFMA R53, R49.reuse, R17, R34 ;  /* 0x0000001131357223 */ /* 0x040fe20000000022 */
[----:B------:R-:W-:Y:S01]  /*1b60*/  FFMA R49, R49, R93, R32 ;  /* 0x0000005d31317223 */ /* 0x000fe20000000020 */
[C---:B------:R-:W-:Y:S01]  /*1b70*/  FFMA R36, R50.reuse, R66, R39 ;  /* 0x0000004232247223 */ /* 0x040fe20000000027 */
[----:B------:R-:W1:Y:S01]  /*1b80*/  LDS.128 R32, [R0.X4+UR5+0x1100] ;  /* 0x0011000500207984 */ /* 0x000e620008004c00 */
[C---:B------:R-:W-:Y:S01]  /*1b90*/  FFMA R122, R59.reuse, R67, R122 ;  /* 0x000000433b7a7223 */ /* 0x040fe2000000007a */
[----:B------:R-:W-:Y:S01]  /*1ba0*/  FFMA R2, R59, R95, R2 ;  /* 0x0000005f3b027223 */ /* 0x000fe20000000002 */
[----:B------:R-:W-:Y:S01]  /*1bb0*/  FFMA R115, R51, R67, R36 ;  /* 0x0000004333737223 */ /* 0x000fe20000000024 */
[----:B------:R-:W4:Y:S01]  /*1bc0*/  LDS.128 R56, [R0.X4+UR5+0x1180] ;  /* 0x0011800500387984 */ /* 0x000f220008004c00 */
        /* <DEDUP_REMOVED lines=30> */
[----:B------:R-:W-:Y:S01]  /*1db0*/  FFMA R106, R42, R18, R29 ;  /* 0x000000122a6a7223 */ /* 0x000fe2000000001d */
[----:B------:R-:W-:Y:S01]  /*1dc0*/  FFMA R112, R47, R71, R112 ;  /* 0x000000472f707223 */ /* 0x000fe20000000070 */
[----:B------:R-:W-:Y:S01]  /*1dd0*/  FFMA R107, R43, R67, R24 ;  /* 0x000000432b6b7223 */ /* 0x000fe20000000018 */
[C---:B------:R-:W-:Y:S01]  /*1de0*/  FFMA R110, R47.reuse, R19, R110 ;  /* 0x000000132f6e7223 */ /* 0x040fe2000000006e */
[----:B------:R-:W-:Y:S01]  /*1df0*/  FFMA R109, R47, R95, R46 ;  /* 0x0000005f2f6d7223 */ /* 0x000fe2000000002e */
[C---:B-1----:R-:W-:Y:S01]  /*1e00*/  FFMA R24, R32.reuse, R16, R81 ;  /* 0x0000001020187223 */ /* 0x042fe20000000051 */
[C---:B------:R-:W-:Y:S01]  /*1e10*/  FFMA R26, R32.reuse, R68, R83 ;  /* 0x00000044201a7223 */ /* 0x040fe20000000053 */
[C---:B------:R-:W-:Y:S01]  /*1e20*/  FFMA R82, R32.reuse, R64, R82 ;  /* 0x0000004020527223 */ /* 0x040fe20000000052 */
[----:B------:R-:W-:Y:S01]  /*1e30*/  FFMA R32, R32, R92, R80 ;  /* 0x0000005c20207223 */ /* 0x000fe20000000050 */
[C---:B------:R-:W-:Y:S01]  /*1e40*/  FFMA R29, R33.reuse, R17, R24 ;  /* 0x00000011211d7223 */ /* 0x040fe20000000018 */
[C---:B------:R-:W-:Y:S01]  /*1e50*/  FFMA R25, R33.reuse, R69, R26 ;  /* 0x0000004521197223 */ /* 0x040fe2000000001a */
[----:B------:R-:W-:Y:S01]  /*1e60*/  FFMA R27, R33, R65, R82 ;  /* 0x00000041211b7223 */ /* 0x000fe20000000052 */
[----:B------:R-:W1:Y:S01]  /*1e70*/  LDS.128 R44, [R0.X4+UR5+0x1880] ;  /* 0x00188005002c7984 */ /* 0x000e620008004c00 */
[----:B------:R-:W-:Y:S01]  /*1e80*/  FFMA R24, R34, R18, R29 ;  /* 0x0000001222187223 */ /* 0x000fe2000000001d */
[C---:B----4-:R-:W-:Y:S01]  /*1e90*/  FFMA R84, R56.reuse, R92, R84 ;  /* 0x0000005c38547223 */ /* 0x050fe20000000054 */
[----:B------:R-:W-:Y:S01]  /*1ea0*/  FFMA R86, R56, R64, R86 ;  /* 0x0000004038567223 */ /* 0x000fe20000000056 */
[----:B------:R-:W-:Y:S01]  /*1eb0*/  FFMA R26, R34, R70, R25 ;  /* 0x00000046221a7223 */ /* 0x000fe20000000019 */
[----:B------:R-:W-:Y:S01]  /*1ec0*/  FFMA R63, R35, R19, R24 ;  /* 0x00000013233f7223 */ /* 0x000fe20000000018 */
[C---:B------:R-:W-:Y:S01]  /*1ed0*/  FFMA R24, R56.reuse, R68, R87 ;  /* 0x0000004438187223 */ /* 0x040fe20000000057 */
[----:B------:R-:W-:Y:S01]  /*1ee0*/  FFMA R56, R56, R16, R85 ;  /* 0x0000001038387223 */ /* 0x000fe20000000055 */
[C---:B------:R-:W-:Y:S01]  /*1ef0*/  FFMA R62, R34.reuse, R66, R27 ;  /* 0x00000042223e7223 */ /* 0x040fe2000000001b */
[-C--:B------:R-:W-:Y:S01]  /*1f00*/  FFMA R33, R33, R93.reuse, R32 ;  /* 0x0000005d21217223 */ /* 0x080fe20000000020 */
[C---:B------:R-:W-:Y:S01]  /*1f10*/  FFMA R29, R57.reuse, R93, R84 ;  /* 0x0000005d391d7223 */ /* 0x040fe20000000054 */
[C---:B------:R-:W-:Y:S01]  /*1f20*/  FFMA R25, R57.reuse, R69, R24 ;  /* 0x0000004539197223 */ /* 0x040fe20000000018 */
        /* <DEDUP_REMOVED lines=8> */
[C---:B--2---:R-:W-:Y:S01]  /*1fb0*/  FFMA R8, R36.reuse, R92, R8 ;  /* 0x0000005c24087223 */ /* 0x044fe20000000008 */
[C---:B------:R-:W-:Y:S01]  /*1fc0*/  FFMA R62, R35.reuse, R67, R62 ;  /* 0x00000043233e7223 */ /* 0x040fe2000000003e */
[----:B------:R-:W-:Y:S01]  /*1fd0*/  FFMA R96, R35, R95, R96 ;  /* 0x0000005f23607223 */ /* 0x000fe20000000060 */
[C---:B------:R-:W-:Y:S01]  /*1fe0*/  FFMA R56, R59.reuse, R71, R56 ;  /* 0x000000473b387223 */ /* 0x040fe20000000038 */
[----:B------:R-:W2:Y:S01]  /*1ff0*/  LDS.128 R32, [R0.X4+UR5+0x1900] ;  /* 0x0019000500207984 */ /* 0x000ea20008004c00 */
[C---:B------:R-:W-:Y:S01]  /*2000*/  FFMA R57, R59.reuse, R67, R26 ;  /* 0x000000433b397223 */ /* 0x040fe2000000001a */
[C---:B------:R-:W-:Y:S01]  /*2010*/  FFMA R58, R59.reuse, R19, R58 ;  /* 0x000000133b3a7223 */ /* 0x040fe2000000003a */
[----:B------:R-:W-:Y:S01]  /*2020*/  FFMA R59, R59, R95, R24 ;  /* 0x0000005f3b3b7223 */ /* 0x000fe20000000018 */
[C---:B------:R-:W-:Y:S01]  /*2030*/  FFMA R24, R36.reuse, R68, R11 ;  /* 0x0000004424187223 */ /* 0x040fe2000000000b */
[C---:B------:R-:W-:Y:S01]  /*2040*/  FFMA R25, R37.reuse, R93, R8 ;  /* 0x0000005d25197223 */ /* 0x040fe20000000008 */
[C---:B------:R-:W-:Y:S01]  /*2050*/  FFMA R10, R36.reuse, R64, R10 ;  /* 0x00000040240a7223 */ /* 0x040fe2000000000a */
[----:B------:R-:W-:Y:S01]  /*2060*/  FFMA R36, R36, R16, R9 ;  /* 0x0000001024247223 */ /* 0x000fe20000000009 */
[----:B------:R-:W-:Y:S01]  /*2070*/  FFMA R9, R37, R69, R24 ;  /* 0x0000004525097223 */ /* 0x000fe20000000018 */
[-C--:B------:R-:W-:Y:S01]  /*2080*/  FFMA R8, R38, R94.reuse, R25 ;  /* 0x0000005e26087223 */ /* 0x080fe20000000019 */
[----:B------:R-:W-:Y:S01]  /*2090*/  FFMA R72, R90, R94, R89 ;  /* 0x0000005e5a487223 */ /* 0x000fe20000000059 */
[C---:B------:R-:W-:Y:S01]  /*20a0*/  FFMA R114, R50.reuse, R18, R53 ;  /* 0x0000001232727223 */ /* 0x040fe20000000035 */
[----:B------:R-:W3:Y:S01]  /*20b0*/  LDS.128 R24, [R0.X4+UR5+0x1980] ;  /* 0x0019800500187984 */ /* 0x000ee20008004c00 */
[-C--:B------:R-:W-:Y:S01]  /*20c0*/  FFMA R50, R50, R94.reuse, R49 ;  /* 0x0000005e32327223 */ /* 0x080fe20000000031 */
[----:B------:R-:W-:Y:S01]  /*20d0*/  FFMA R60, R42, R94, R41 ;  /* 0x0000005e2a3c7223 */ /* 0x000fe20000000029 */
[C---:B------:R-:W-:Y:S01]  /*20e0*/  FFMA R74, R91.reuse, R67, R74 ;  /* 0x000000435b4a7223 */ /* 0x040fe2000000004a */
[----:B------:R-:W-:Y:S01]  /*20f0*/  FFMA R72, R91, R95, R72 ;  /* 0x0000005f5b487223 */ /* 0x000fe20000000048 */
[C---:B------:R-:W-:Y:S01]  /*2100*/  FFMA R120, R55.reuse, R71, R120 ;  /* 0x0000004737787223 */ /* 0x040fe20000000078 */
[C---:B------:R-:W-:Y:S01]  /*2110*/  FFMA R118, R55.reuse, R19, R118 ;  /* 0x0000001337767223 */ /* 0x040fe20000000076 */
[----:B------:R-:W-:Y:S01]  /*2120*/  FFMA R117, R55, R95, R54 ;  /* 0x0000005f37757223 */ /* 0x000fe20000000036 */
[----:B------:R-:W-:Y:S01]  /*2130*/  LDS.128 R88, [R0.X4+UR5+0x10] ;  /* 0x0000100500587984 */ /* 0x000fe20008004c00 */
[C---:B------:R-:W-:Y:S01]  /*2140*/  FFMA R116, R51.reuse, R71, R116 ;  /* 0x0000004733747223 */ /* 0x040fe20000000074 */
[C---:B------:R-:W-:Y:S01]  /*2150*/  FFMA R114, R51.reuse, R19, R114 ;  /* 0x0000001333727223 */ /* 0x040fe20000000072 */
[----:B------:R-:W-:Y:S01]  /*2160*/  FFMA R113, R51, R95, R50 ;  /* 0x0000005f33717223 */ /* 0x000fe20000000032 */
[----:B------:R-:W4:Y:S01]  /*2170*/  LDS.128 R52, [R76+0x10] ;  /* 0x000010004c347984 */ /* 0x000f220000000c00 */
[C---:B------:R-:W-:Y:S01]  /*2180*/  FFMA R108, R43.reuse, R71, R108 ;  /* 0x000000472b6c7223 */ /* 0x040fe2000000006c */
[C---:B------:R-:W-:Y:S01]  /*2190*/  FFMA R106, R43.reuse, R19, R106 ;  /* 0x000000132b6a7223 */ /* 0x040fe2000000006a */
[----:B------:R-:W-:Y:S01]  /*21a0*/  FFMA R60, R43, R95, R60 ;  /* 0x0000005f2b3c7223 */ /* 0x000fe2000000003c */
[----:B------:R-:W5:Y:S01]  /*21b0*/  LDS.128 R28, [R76+0x90] ;  /* 0x000090004c1c7984 */ /* 0x000f620000000c00 */
[C---:B------:R-:W-:Y:S01]  /*21c0*/  FFMA R11, R37.reuse, R65, R10 ;  /* 0x00000041250b7223 */ /* 0x040fe2000000000a */
[----:B------:R-:W-:Y:S01]  /*21d0*/  FFMA R37, R37, R17, R36 ;  /* 0x0000001125257223 */ /* 0x000fe20000000024 */
[C---:B------:R-:W-:Y:S01]  /*21e0*/  FFMA R36, R38.reuse, R70, R9 ;  /* 0x0000004626247223 */ /* 0x040fe20000000009 */
[----:B------:R-:W5:Y:S01]  /*21f0*/  LDS.128 R48, [R76+0x110] ;  /* 0x000110004c307984 */ /* 0x000f620000000c00 */
[C---:B------:R-:W-:Y:S01]  /*2200*/  FFMA R10, R38.reuse, R66, R11 ;  /* 0x00000042260a7223 */ /* 0x040fe2000000000b */
[----:B------:R-:W-:Y:S01]  /*2210*/  FFMA R38, R38, R18, R37 ;  /* 0x0000001226267223 */ /* 0x000fe20000000025 */
[C---:B-1----:R-:W-:Y:S01]  /*2220*/  FFMA R12, R44.reuse, R92, R12 ;  /* 0x0000005c2c0c7223 */ /* 0x042fe2000000000c */
[----:B------:R-:W1:Y:S01]  /*2230*/  LDS.128 R40, [R76+0x190] ;  /* 0x000190004c287984 */ /* 0x000e620000000c00 */
[C---:B------:R-:W-:Y:S01]  /*2240*/  FFMA R36, R39.reuse, R71, R36 ;  /* 0x0000004727247223 */ /* 0x040fe20000000024 */
[C---:B------:R-:W-:Y:S01]  /*2250*/  FFMA R37, R39.reuse, R67, R10 ;  /* 0x0000004327257223 */ /* 0x040fe2000000000a */
[C---:B------:R-:W-:Y:S01]  /*2260*/  FFMA R38, R39.reuse, R19, R38 ;  /* 0x0000001327267223 */ /* 0x040fe20000000026 */
[----:B------:R-:W1:Y:S01]  /*2270*/  LDS.128 R84, [R0.X4+UR5+0x90] ;  /* 0x0000900500547984 */ /* 0x000e620008004c00 */
[----:B------:R-:W-:Y:S01]  /*2280*/  FFMA R39, R39, R95, R8 ;  /* 0x0000005f27277223 */ /* 0x000fe20000000008 */
[C---:B------:R-:W-:Y:S01]  /*2290*/  FFMA R14, R44.reuse, R64, R14 ;  /* 0x000000402c0e7223 */ /* 0x040fe2000000000e */
[----:B------:R-:W-:Y:S01]  /*22a0*/  FFMA R8, R44, R16, R13 ;  /* 0x000000102c087223 */ /* 0x000fe2000000000d */
[C---:B------:R-:W-:Y:S01]  /*22b0*/  FFMA R13, R45.reuse, R93, R12 ;  /* 0x0000005d2d0d7223 */ /* 0x040fe2000000000c */
[----:B------:R-:W1:Y:S01]  /*22c0*/  LDS.128 R80, [R0.X4+UR5+0x110] ;  /* 0x0001100500507984 */ /* 0x000e620008004c00 */
[C---:B------:R-:W-:Y:S01]  /*22d0*/  FFMA R9, R45.reuse, R65, R14 ;  /* 0x000000412d097223 */ /* 0x040fe2000000000e */
[----:B------:R-:W-:Y:S01]  /*22e0*/  FFMA R11, R45, R17, R8 ;  /* 0x000000112d0b7223 */ /* 0x000fe20000000008 */
[----:B------:R-:W-:Y:S01]  /*22f0*/  FFMA R12, R46, R94, R13 ;  /* 0x0000005e2e0c7223 */ /* 0x000fe2000000000d */
[----:B--2---:R-:W-:Y:S01]  /*2300*/  FFMA R4, R32, R92, R4 ;  /* 0x0000005c20047223 */ /* 0x004fe20000000004 */
[C---:B------:R-:W-:Y:S01]  /*2310*/  FFMA R14, R46.reuse, R66, R9 ;  /* 0x000000422e0e7223 */ /* 0x040fe20000000009 */
[----:B------:R-:W-:Y:S01]  /*2320*/  FFMA R10, R46, R18, R11 ;  /* 0x000000122e0a7223 */ /* 0x000fe2000000000b */
[C---:B------:R-:W-:Y:S01]  /*2330*/  FFMA R11, R47.reuse, R95, R12 ;  /* 0x0000005f2f0b7223 */ /* 0x040fe2000000000c */
[C---:B------:R-:W-:Y:S01]  /*2340*/  FFMA R12, R32.reuse, R64, R6 ;  /* 0x00000040200c7223 */ /* 0x040fe20000000006 */
[----:B------:R-:W-:Y:S01]  /*2350*/  FFMA R9, R47, R67, R14 ;  /* 0x000000432f097223 */ /* 0x000fe2000000000e */
[C---:B------:R-:W-:Y:S01]  /*2360*/  FFMA R14, R32.reuse, R68, R7 ;  /* 0x00000044200e7223 */ /* 0x040fe20000000007 */
[-C--:B------:R-:W-:Y:S01]  /*2370*/  FFMA R6, R32, R16.reuse, R5 ;  /* 0x0000001020067223 */ /* 0x080fe20000000005 */
[C---:B------:R-:W-:Y:S01]  /*2380*/  FFMA R7, R33.reuse, R65, R12 ;  /* 0x0000004121077223 */ /* 0x040fe2000000000c */
[----:B---3--:R-:W-:Y:S01]  /*2390*/  FFMA R16, R24, R16, R21 ;  /* 0x0000001018107223 */ /* 0x008fe20000000015 */
[C---:B------:R-:W-:Y:S01]  /*23a0*/  FFMA R5, R33.reuse, R69, R14 ;  /* 0x0000004521057223 */ /* 0x040fe2000000000e */
[C---:B------:R-:W-:Y:S01]  /*23b0*/  FFMA R13, R33.reuse, R17, R6 ;  /* 0x00000011210d7223 */ /* 0x040fe20000000006 */
[----:B------:R-:W-:Y:S01]  /*23c0*/  FFMA R33, R33, R93, R4 ;  /* 0x0000005d21217223 */ /* 0x000fe20000000004 */
[C---:B------:R-:W-:Y:S01]  /*23d0*/  FFMA R4, R34.reuse, R66, R7 ;  /* 0x0000004222047223 */ /* 0x040fe20000000007 */
[----:B------:R-:W-:Y:S01]  /*23e0*/  FFMA R17, R25, R17, R16 ;  /* 0x0000001119117223 */ /* 0x000fe20000000010 */
[C---:B------:R-:W-:Y:S01]  /*23f0*/  FFMA R128, R34.reuse, R18, R13 ;  /* 0x0000001222807223 */ /* 0x040fe2000000000d */
[----:B------:R-:W-:Y:S01]  /*2400*/  FFMA R130, R34, R70, R5 ;  /* 0x0000004622827223 */ /* 0x000fe20000000005 */
[----:B------:R-:W-:Y:S01]  /*2410*/  FFMA R129, R35, R67, R4 ;  /* 0x0000004323817223 */ /* 0x000fe20000000004 */
[C---:B----4-:R-:W-:Y:S01]  /*2420*/  FFMA R4, R88.reuse, R52, R103 ;  /* 0x0000003458047223 */ /* 0x050fe20000000067 */
[----:B-----5:R-:W-:Y:S01]  /*2430*/  FFMA R6, R88, R28, R105 ;  /* 0x0000001c58067223 */ /* 0x020fe20000000069 */
[----:B------:R-:W-:Y:S01]  /*2440*/  FFMA R18, R26, R18, R17 ;  /* 0x000000121a127223 */ /* 0x000fe20000000011 */
[----:B------:R-:W-:Y:S01]  /*2450*/  FFMA R44, R44, R68, R15 ;  /* 0x000000442c2c7223 */ /* 0x000fe2000000000f */
[C---:B------:R-:W-:Y:S01]  /*2460*/  FFMA R17, R89.reuse, R53, R4 ;  /* 0x0000003559117223 */ /* 0x040fe20000000004 */
[----:B------:R-:W-:Y:S01]  /*2470*/  FFMA R102, R88, R48, R102 ;  /* 0x0000003058667223 */ /* 0x000fe20000000066 */
[C---:B------:R-:W-:Y:S01]  /*2480*/  FFMA R7, R89.reuse, R29, R6 ;  /* 0x0000001d59077223 */ /* 0x040fe20000000006 */
[----:B------:R-:W2:Y:S01]  /*2490*/  LDS.128 R12, [R0.X4+UR5+0x190] ;  /* 0x00019005000c7984 */ /* 0x000ea20008004c00 */
[----:B------:R-:W-:Y:S01]  /*24a0*/  FFMA R4, R90, R54, R17 ;  /* 0x000000365a047223 */ /* 0x000fe20000000011 */
[----:B-1----:R-:W-:Y:S01]  /*24b0*/  FFMA R104, R88, R40, R104 ;  /* 0x0000002858687223 */ /* 0x002fe20000000068 */
[C---:B------:R-:W-:Y:S01]  /*24c0*/  FFMA R5, R89.reuse, R49, R102 ;  /* 0x0000003159057223 */ /* 0x040fe20000000066 */
[C---:B------:R-:W-:Y:S01]  /*24d0*/  FFMA R68, R24.reuse, R68, R23 ;  /* 0x0000004418447223 */ /* 0x040fe20000000017 */
[C---:B------:R-:W-:Y:S01]  /*24e0*/  FFMA R22, R24.reuse, R64, R22 ;  /* 0x0000004018167223 */ /* 0x040fe20000000016 */
[----:B------:R-:W-:Y:S01]  /*24f0*/  FFMA R89, R89, R41, R104 ;  /* 0x0000002959597223 */ /* 0x000fe20000000068 */
[----:B------:R-:W-:Y:S01]  /*2500*/  FFMA R20, R24, R92, R20 ;  /* 0x0000005c18147223 */ /* 0x000fe20000000014 */
[C---:B------:R-:W-:Y:S01]  /*2510*/  FFMA R88, R90.reuse, R30, R7 ;  /* 0x0000001e5a587223 */ /* 0x040fe20000000007 */
[C---:B------:R-:W-:Y:S01]  /*2520*/  FFMA R6, R90.reuse, R50, R5 ;  /* 0x000000325a067223 */ /* 0x040fe20000000005 */
[----:B------:R-:W-:Y:S01]  /*2530*/  FFMA R16, R90, R42, R89 ;  /* 0x0000002a5a107223 */ /* 0x000fe20000000059 */
[----:B------:R-:W-:Y:S01]  /*2540*/  FFMA R45, R45, R69, R44 ;  /* 0x000000452d2d7223 */ /* 0x000fe2000000002c */
[----:B------:R-:W-:Y:S01]  /*2550*/  FFMA R90, R91, R55, R4 ;  /* 0x000000375b5a7223 */ /* 0x000fe20000000004 */
[C---:B------:R-:W-:Y:S01]  /*2560*/  FFMA R69, R25.reuse, R69, R68 ;  /* 0x0000004519457223 */ /* 0x040fe20000000044 */
[C---:B------:R-:W-:Y:S01]  /*2570*/  FFMA R65, R25.reuse, R65, R22 ;  /* 0x0000004119417223 */ /* 0x040fe20000000016 */
[C---:B------:R-:W-:Y:S01]  /*2580*/  FFMA R100, R84.reuse, R40, R100 ;  /* 0x0000002854647223 */ /* 0x040fe20000000064 */
[C---:B------:R-:W-:Y:S01]  /*2590*/  FFMA R98, R84.reuse, R48, R98 ;  /* 0x0000003054627223 */ /* 0x040fe20000000062 */
[C---:B------:R-:W-:Y:S01]  /*25a0*/  FFMA R4, R84.reuse, R28, R99 ;  /* 0x0000001c54047223 */ /* 0x040fe20000000063 */
[----:B------:R-:W-:Y:S01]  /*25b0*/  FFMA R25, R25, R93, R20 ;  /* 0x0000005d19197223 */ /* 0x000fe20000000014 */
[----:B------:R-:W-:Y:S01]  /*25c0*/  FFMA R84, R84, R52, R101 ;  /* 0x0000003454547223 */ /* 0x000fe20000000065 */
[C---:B------:R-:W-:Y:S01]  /*25d0*/  FFMA R92, R26.reuse, R70, R69 ;  /* 0x000000461a5c7223 */ /* 0x040fe20000000045 */
[----:B------:R-:W-:Y:S01]  /*25e0*/  FFMA R66, R26, R66, R65 ;  /* 0x000000421a427223 */ /* 0x000fe20000000041 */
[C---:B------:R-:W-:Y:S01]  /*25f0*/  FFMA R5, R85.reuse, R41, R100 ;  /* 0x0000002955057223 */ /* 0x040fe20000000064 */
[C---:B------:R-:W-:Y:S01]  /*2600*/  FFMA R7, R85.reuse, R49, R98 ;  /* 0x0000003155077223 */ /* 0x040fe20000000062 */
[----:B------:R-:W-:Y:S01]  /*2610*/  FFMA R21, R85, R29, R4 ;  /* 0x0000001d55157223 */ /* 0x000fe20000000004 */
[-C--:B------:R-:W-:Y:S01]  /*2620*/  FFMA R34, R34, R94.reuse, R33 ;  /* 0x0000005e22227223 */ /* 0x080fe20000000021 */
[----:B------:R-:W-:Y:S01]  /*2630*/  FFMA R26, R26, R94, R25 ;  /* 0x0000005e1a1a7223 */ /* 0x000fe20000000019 */
[C---:B------:R-:W-:Y:S01]  /*2640*/  FFMA R88, R91.reuse, R31, R88 ;  /* 0x0000001f5b587223 */ /* 0x040fe20000000058 */
[----:B------:R-:W-:Y:S01]  /*2650*/  FFMA R89, R91, R51, R6 ;  /* 0x000000335b597223 */ /* 0x000fe20000000006 */
[----:B------:R-:W-:Y:S01]  /*2660*/  FFMA R85, R85, R53, R84 ;  /* 0x0000003555557223 */ /* 0x000fe20000000054 */
[-C--:B------:R-:W-:Y:S01]  /*2670*/  FFMA R10, R47, R19.reuse, R10 ;  /* 0x000000132f0a7223 */ /* 0x080fe2000000000a */
[-C--:B------:R-:W-:Y:S01]  /*2680*/  FFMA R128, R35, R19.reuse, R128 ;  /* 0x0000001323807223 */ /* 0x080fe20000000080 */
[----:B------:R-:W-:Y:S01]  /*2690*/  FFMA R94, R27, R19, R18 ;  /* 0x000000131b5e7223 */ /* 0x000fe20000000012 */
[-C--:B------:R-:W-:Y:S01]  /*26a0*/  FFMA R91, R91, R43.reuse, R16 ;  /* 0x0000002b5b5b7223 */ /* 0x080fe20000000010 */
[C---:B------:R-:W-:Y:S01]  /*26b0*/  FFMA R84, R86.reuse, R42, R5 ;  /* 0x0000002a56547223 */ /* 0x040fe20000000005 */
[----:B------:R-:W1:Y:S01]  /*26c0*/  LDS.128 R16, [R0.X4+UR5+0x810] ;  /* 0x0008100500107984 */ /* 0x000e620008004c00 */
        /* <DEDUP_REMOVED lines=14> */
[----:B------:R-:W3:Y:S01]  /*27b0*/  LDS.128 R4, [R0.X4+UR5+0x890] ;  /* 0x0008900500047984 */ /* 0x000ee20008004c00 */
[C---:B------:R-:W-:Y:S01]  /*27c0*/  FFMA R22, R82.reuse, R42, R21 ;  /* 0x0000002a52167223 */ /* 0x040fe20000000015 */
[----:B------:R-:W-:Y:S01]  /*27d0*/  FFMA R20, R82, R30, R25 ;  /* 0x0000001e52147223 */ /* 0x000fe20000000019 */
[----:B------:R-:W-:Y:S01]  /*27e0*/  FFMA R95, R27, R95, R26 ;  /* 0x0000005f1b5f7223 */ /* 0x000fe2000000001a */
[C---:B------:R-:W-:Y:S01]  /*27f0*/  FFMA R78, R80.reuse, R48, R78 ;  /* 0x00000030504e7223 */ /* 0x040fe2000000004e */
[----:B------:R-:W-:Y:S01]  /*2800*/  FFMA R80, R80, R52, R97 ;  /* 0x0000003450507223 */ /* 0x000fe20000000061 */
[C---:B------:R-:W-:Y:S01]  /*2810*/  FFMA R77, R83.reuse, R43, R22 ;  /* 0x0000002b534d7223 */ /* 0x040fe20000000016 */
[----:B------:R-:W-:Y:S01]  /*2820*/  FFMA R79, R83, R31, R20 ;  /* 0x0000001f534f7223 */ /* 0x000fe20000000014 */
[----:B------:R-:W4:Y:S01]  /*2830*/  LDS.128 R24, [R0.X4+UR5+0x910] ;  /* 0x0009100500187984 */ /* 0x000f220008004c00 */
[C---:B--2---:R-:W-:Y:S01]  /*2840*/  FFMA R22, R12.reuse, R40, R75 ;  /* 0x000000280c167223 */ /* 0x044fe2000000004b */
[C---:B------:R-:W-:Y:S01]  /*2850*/  FFMA R20, R12.reuse, R28, R73 ;  /* 0x0000001c0c147223 */ /* 0x040fe20000000049 */
[C---:B------:R-:W-:Y:S01]  /*2860*/  FFMA R23, R81.reuse, R49, R78 ;  /* 0x0000003151177223 */ /* 0x040fe2000000004e */
[----:B------:R-:W-:Y:S01]  /*2870*/  FFMA R81, R81, R53, R80 ;  /* 0x0000003551517223 */ /* 0x000fe20000000050 */
        /* <DEDUP_REMOVED lines=17> */
[C---:B-1----:R-:W-:Y:S01]  /*2990*/  FFMA R126, R16.reuse, R40, R126 ;  /* 0x00000028107e7223 */ /* 0x042fe2000000007e */
[C---:B------:R-:W-:Y:S01]  /*29a0*/  FFMA R12, R16.reuse, R48, R125 ;  /* 0x00000030100c7223 */ /* 0x040fe2000000007d */
[C---:B------:R-:W-:Y:S01]  /*29b0*/  FFMA R124, R16.reuse, R28, R124 ;  /* 0x0000001c107c7223 */ /* 0x040fe2000000007c */
[----:B------:R-:W-:Y:S01]  /*29c0*/  FFMA R16, R16, R52, R3 ;  /* 0x0000003410107223 */ /* 0x000fe20000000003 */
[----:B------:R-:W1:Y:S01]  /*29d0*/  LDS.128 R20, [R0.X4+UR5+0x990] ;  /* 0x0009900500147984 */ /* 0x000e620008004c00 */
        /* <DEDUP_REMOVED lines=14> */
[C---:B---3--:R-:W-:Y:S01]  /*2ac0*/  FFMA R14, R4.reuse, R40, R123 ;  /* 0x00000028040e7223 */ /* 0x048fe2000000007b */
[C---:B------:R-:W-:Y:S01]  /*2ad0*/  FFMA R122, R4.reuse, R48, R122 ;  /* 0x00000030047a7223 */ /* 0x040fe2000000007a */
[C---:B------:R-:W-:Y:S01]  /*2ae0*/  FFMA R12, R4.reuse, R28, R121 ;  /* 0x0000001c040c7223 */ /* 0x040fe20000000079 */
[----:B------:R-:W-:Y:S01]  /*2af0*/  FFMA R2, R4, R52, R2 ;  /* 0x0000003404027223 */ /* 0x000fe20000000002 */
[----:B------:R-:W2:Y:S01]  /*2b00*/  LDS.128 R16, [R0.X4+UR5+0x1010] ;  /* 0x0010100500107984 */ /* 0x000ea20008004c00 */
        /* <DEDUP_REMOVED lines=13> */
[C---:B----4-:R-:W-:Y:S01]  /*2be0*/  FFMA R120, R24.reuse, R40, R120 ;  /* 0x0000002818787223 */ /* 0x050fe20000000078 */
[----:B------:R-:W3:Y:S01]  /*2bf0*/  LDS.128 R4, [R0.X4+UR5+0x1090] ;  /* 0x0010900500047984 */ /* 0x000ee20008004c00 */
        /* <DEDUP_REMOVED lines=12> */
[----:B-1----:R-:W-:Y:S01]  /*2cc0*/  FFMA R114, R20, R28, R114 ;  /* 0x0000001c14727223 */ /* 0x002fe20000000072 */
[----:B------:R-:W1:Y:S01]  /*2cd0*/  LDS.128 R44, [R0.X4+UR5+0x1110] ;  /* 0x00111005002c7984 */ /* 0x000e620008004c00 */
        /* <DEDUP_REMOVED lines=16> */
[----:B------:R-:W4:Y:S01]  /*2de0*/  LDS.128 R72, [R0.X4+UR5+0x1190] ;  /* 0x0011900500487984 */ /* 0x000f220008004c00 */
[C---:B--2---:R-:W-:Y:S01]  /*2df0*/  FFMA R20, R16.reuse, R48, R111 ;  /* 0x0000003010147223 */ /* 0x044fe2000000006f */
        /* <DEDUP_REMOVED lines=15> */
[C---:B---3--:R-:W-:Y:S01]  /*2ef0*/  FFMA R16, R4.reuse, R48, R107 ;  /* 0x0000003004107223 */ /* 0x048fe2000000006b */
[C---:B------:R-:W-:Y:S01]  /*2f00*/  FFMA R108, R4.reuse, R40, R108 ;  /* 0x00000028046c7223 */ /* 0x040fe2000000006c */
        /* <DEDUP_REMOVED lines=9> */
[----:B------:R-:W2:Y:S01]  /*2fa0*/  LDS.128 R68, [R0.X4+UR5+0x1810] ;  /* 0x0018100500447984 */ /* 0x000ea20008004c00 */
[C---:B------:R-:W-:Y:S01]  /*2fb0*/  FFMA R4, R6.reuse, R50, R19 ;  /* 0x0000003206047223 */ /* 0x040fe20000000013 */
[C---:B------:R-:W-:Y:S01]  /*2fc0*/  FFMA R100, R6.reuse, R42, R17 ;  /* 0x0000002a06647223 */ /* 0x040fe20000000011 */
[C---:B------:R-:W-:Y:S01]  /*2fd0*/  FFMA R98, R6.reuse, R30, R21 ;  /* 0x0000001e06627223 */ /* 0x040fe20000000015 */
[----:B------:R-:W-:Y:S01]  /*2fe0*/  FFMA R6, R6, R54, R5 ;  /* 0x0000003606067223 */ /* 0x000fe20000000005 */
[C---:B------:R-:W-:Y:S01]  /*2ff0*/  FFMA R99, R7.reuse, R51, R4 ;  /* 0x0000003307637223 */ /* 0x040fe20000000004 */
[C---:B-1----:R-:W-:Y:S01]  /*3000*/  FFMA R4, R44.reuse, R28, R63 ;  /* 0x0000001c2c047223 */ /* 0x042fe2000000003f */
[C---:B------:R-:W-:Y:S01]  /*3010*/  FFMA R62, R44.reuse, R48, R62 ;  /* 0x000000302c3e7223 */ /* 0x040fe2000000003e */
[----:B------:R-:W-:Y:S01]  /*3020*/  FFMA R97, R7, R55, R6 ;  /* 0x0000003707617223 */ /* 0x000fe20000000006 */
        /* <DEDUP_REMOVED lines=8> */
[----:B------:R-:W1:Y:S01]  /*30b0*/  LDS.128 R20, [R0.X4+UR5+0x1890] ;  /* 0x0018900500147984 */ /* 0x000e620008004c00 */
[C---:B------:R-:W-:Y:S01]  /*30c0*/  FFMA R6, R46.reuse, R30, R17 ;  /* 0x0000001e2e067223 */ /* 0x040fe20000000011 */
[C---:B------:R-:W-:Y:S01]  /*30d0*/  FFMA R44, R46.reuse, R42, R5 ;  /* 0x0000002a2e2c7223 */ /* 0x040fe20000000005 */
[C---:B------:R-:W-:Y:S01]  /*30e0*/  FFMA R16, R46.reuse, R50, R7 ;  /* 0x000000322e107223 */ /* 0x040fe20000000007 */
[----:B------:R-:W-:Y:S01]  /*30f0*/  FFMA R4, R46, R54, R45 ;  /* 0x000000362e047223 */ /* 0x000fe2000000002d */
[C---:B------:R-:W-:Y:S01]  /*3100*/  FFMA R46, R47.reuse, R31, R6 ;  /* 0x0000001f2f2e7223 */ /* 0x040fe20000000006 */
[C---:B----4-:R-:W-:Y:S01]  /*3110*/  FFMA R56, R72.reuse, R40, R56 ;  /* 0x0000002848387223 */ /* 0x050fe20000000038 */
        /* <DEDUP_REMOVED lines=15> */
[----:B------:R-:W-:Y:S01]  /*3210*/  FFMA R74, R74, R30, R73 ;  /* 0x0000001e4a4a7223 */ /* 0x000fe20000000049 */
[C---:B------:R-:W-:Y:S01]  /*3220*/  FFMA R73, R75.reuse, R51, R18 ;  /* 0x000000334b497223 */ /* 0x040fe20000000012 */
        /* <DEDUP_REMOVED lines=31> */
[----:B------:R-:W-:Y:S01]  /*3420*/  LDS.128 R8, [R0.X4+UR5+0x20] ;  /* 0x0000200500087984 */ /* 0x000fe20008004c00 */
[C---:B------:R-:W-:Y:S01]  /*3430*/  FFMA R22, R23.reuse, R31, R26 ;  /* 0x0000001f17167223 */ /* 0x040fe2000000001a */
[C---:B------:R-:W-:Y:S01]  /*3440*/  FFMA R21, R23.reuse, R51, R96 ;  /* 0x0000003317157223 */ /* 0x040fe20000000060 */
[C---:B------:R-:W-:Y:S01]  /*3450*/  FFMA R20, R23.reuse, R43, R20 ;  /* 0x0000002b17147223 */ /* 0x040fe20000000014 */
[----:B------:R-:W1:Y:S01]  /*3460*/  LDS.128 R56, [R76+0x20] ;  /* 0x000020004c387984 */ /* 0x000e620000000c00 */
[----:B------:R-:W-:Y:S01]  /*3470*/  FFMA R23, R23, R55, R24 ;  /* 0x0000003717177223 */ /* 0x000fe20000000018 */
[C---:B---3--:R-:W-:Y:S01]  /*3480*/  FFMA R24, R4.reuse, R48, R129 ;  /* 0x0000003004187223 */ /* 0x048fe20000000081 */
[C---:B------:R-:W-:Y:S01]  /*3490*/  FFMA R130, R4.reuse, R40, R130 ;  /* 0x0000002804827223 */ /* 0x040fe20000000082 */
[----:B------:R-:W3:Y:S01]  /*34a0*/  LDS.128 R64, [R76+0xa0] ;  /* 0x0000a0004c407984 */ /* 0x000ee20000000c00 */
[C---:B------:R-:W-:Y:S01]  /*34b0*/  FFMA R128, R4.reuse, R28, R128 ;  /* 0x0000001c04807223 */ /* 0x040fe20000000080 */
[----:B------:R-:W-:Y:S01]  /*34c0*/  FFMA R4, R4, R52, R127 ;  /* 0x0000003404047223 */ /* 0x000fe2000000007f */
[C---:B------:R-:W-:Y:S01]  /*34d0*/  FFMA R109, R5.reuse, R49, R24 ;  /* 0x00000031056d7223 */ /* 0x040fe20000000018 */
[----:B------:R-:W4:Y:S01]  /*34e0*/  LDS.128 R36, [R76+0x120] ;  /* 0x000120004c247984 */ /* 0x000f220000000c00 */
[C---:B------:R-:W-:Y:S01]  /*34f0*/  FFMA R107, R5.reuse, R41, R130 ;  /* 0x00000029056b7223 */ /* 0x040fe20000000082 */
[C---:B------:R-:W-:Y:S01]  /*3500*/  FFMA R111, R5.reuse, R29, R128 ;  /* 0x0000001d056f7223 */ /* 0x040fe20000000080 */
[----:B------:R-:W-:Y:S01]  /*3510*/  FFMA R5, R5, R53, R4 ;  /* 0x0000003505057223 */ /* 0x000fe20000000004 */
[----:B------:R-:W5:Y:S01]  /*3520*/  LDS.128 R16, [R76+0x1a0] ;  /* 0x0001a0004c107984 */ /* 0x000f620000000c00 */
[C---:B------:R-:W-:Y:S01]  /*3530*/  FFMA R120, R6.reuse, R42, R107 ;  /* 0x0000002a06787223 */ /* 0x040fe2000000006b */
[C---:B------:R-:W-:Y:S01]  /*3540*/  FFMA R116, R6.reuse, R50, R109 ;  /* 0x0000003206747223 */ /* 0x040fe2000000006d */
[C---:B------:R-:W-:Y:S01]  /*3550*/  FFMA R112, R6.reuse, R30, R111 ;  /* 0x0000001e06707223 */ /* 0x040fe2000000006f */
[----:B------:R-:W5:Y:S01]  /*3560*/  LDS.128 R24, [R0.X4+UR5+0xa0] ;  /* 0x0000a00500187984 */ /* 0x000f620008004c00 */
[----:B------:R-:W-:Y:S01]  /*3570*/  FFMA R6, R6, R54, R5 ;  /* 0x0000003606067223 */ /* 0x000fe20000000005 */
[C---:B------:R-:W-:Y:S01]  /*3580*/  FFMA R120, R7.reuse, R43, R120 ;  /* 0x0000002b07787223 */ /* 0x040fe20000000078 */
[C---:B------:R-:W-:Y:S01]  /*3590*/  FFMA R116, R7.reuse, R51, R116 ;  /* 0x0000003307747223 */ /* 0x040fe20000000074 */
[C---:B------:R-:W-:Y:S01]  /*35a0*/  FFMA R112, R7.reuse, R31, R112 ;  /* 0x0000001f07707223 */ /* 0x040fe20000000070 */
[----:B------:R-:W-:Y:S01]  /*35b0*/  FFMA R111, R7, R55, R6 ;  /* 0x00000037076f7223 */ /* 0x000fe20000000006 */
[C---:B--2---:R-:W-:Y:S01]  /*35c0*/  FFMA R94, R60.reuse, R28, R94 ;  /* 0x0000001c3c5e7223 */ /* 0x044fe2000000005e */
        /* <DEDUP_REMOVED lines=16> */
[----:B------:R-:W2:Y:S01]  /*36d0*/  S2R R126, SR_TID.X ;  /* 0x00000000007e7919 */ /* 0x000ea20000002100 */
[----:B-1----:R-:W-:-:S03]  /*36e0*/  FFMA R90, R8, R56, R90 ;  /* 0x00000038085a7223 */ /* 0x002fc6000000005a */
[----:B------:R-:W1:Y:S01]  /*36f0*/  LDS.128 R60, [R0.X4+UR5+0x1a0] ;  /* 0x0001a005003c7984 */ /* 0x000e620008004c00 */
[C---:B---3--:R-:W-:Y:S01]  /*3700*/  FFMA R88, R8.reuse, R64, R88 ;  /* 0x0000004008587223 */ /* 0x048fe20000000058 */
[C---:B------:R-:W-:Y:S01]  /*3710*/  FFMA R41, R9.reuse, R57, R90 ;  /* 0x0000003909297223 */ /* 0x040fe2000000005a */
[C---:B----4-:R-:W-:Y:S02]  /*3720*/  FFMA R28, R8.reuse, R36, R89 ;  /* 0x00000024081c7223 */ /* 0x050fe40000000059 */
[C---:B------:R-:W-:Y:S01]  /*3730*/  FFMA R31, R9.reuse, R65, R88 ;  /* 0x00000041091f7223 */ /* 0x040fe20000000058 */
[----:B-----5:R-:W-:Y:S01]  /*3740*/  FFMA R8, R8, R16, R91 ;  /* 0x0000001008087223 */ /* 0x020fe2000000005b */
[C---:B------:R-:W-:Y:S02]  /*3750*/  FFMA R29, R9.reuse, R37, R28 ;  /* 0x00000025091d7223 */ /* 0x040fe4000000001c */
[C---:B------:R-:W-:Y:S01]  /*3760*/  FFMA R28, R10.reuse, R66, R31 ;  /* 0x000000420a1c7223 */ /* 0x040fe2000000001f */
[----:B------:R-:W-:Y:S01]  /*3770*/  FFMA R9, R9, R17, R8 ;  /* 0x0000001109097223 */ /* 0x000fe20000000008 */
[----:B------:R-:W-:Y:S01]  /*3780*/  FFMA R8, R10, R58, R41 ;  /* 0x0000003a0a087223 */ /* 0x000fe20000000029 */
[C---:B------:R-:W-:Y:S01]  /*3790*/  FFMA R86, R24.reuse, R64, R86 ;  /* 0x0000004018567223 */ /* 0x040fe20000000056 */
[----:B------:R-:W-:Y:S01]  /*37a0*/  FFMA R84, R24, R16, R84 ;  /* 0x0000001018547223 */ /* 0x000fe20000000054 */
[----:B------:R-:W-:Y:S01]  /*37b0*/  FFMA R90, R10, R38, R29 ;  /* 0x000000260a5a7223 */ /* 0x000fe2000000001d */
[----:B------:R-:W-:Y:S01]  /*37c0*/  FFMA R91, R11, R59, R8 ;  /* 0x0000003b0b5b7223 */ /* 0x000fe20000000008 */
        /* <DEDUP_REMOVED lines=10> */
[C---:B------:R-:W-:Y:S01]  /*3870*/  FFMA R24, R26.reuse, R66, R41 ;  /* 0x000000421a187223 */ /* 0x040fe20000000029 */
[----:B------:R-:W3:Y:S01]  /*3880*/  LDS.128 R8, [R0.X4+UR5+0x820] ;  /* 0x0008200500087984 */ /* 0x000ee20008004c00 */
[C---:B------:R-:W-:Y:S01]  /*3890*/  FFMA R28, R26.reuse, R18, R29 ;  /* 0x000000121a1c7223 */ /* 0x040fe2000000001d */
[----:B------:R-:W-:Y:S01]  /*38a0*/  FFMA R86, R26, R38, R31 ;  /* 0x000000261a567223 */ /* 0x000fe2000000001f */
[----:B------:R-:W-:Y:S01]  /*38b0*/  FFMA R87, R27, R67, R24 ;  /* 0x000000431b577223 */ /* 0x000fe20000000018 */
[----:B--2---:R-:W-:Y:S01]  /*38c0*/  FFMA R24, R4, R64, R79 ;  /* 0x0000004004187223 */ /* 0x004fe2000000004f */
[----:B------:R-:W-:Y:S01]  /*38d0*/  FFMA R88, R26, R58, R25 ;  /* 0x0000003a1a587223 */ /* 0x000fe20000000019 */
[C---:B------:R-:W-:Y:S01]  /*38e0*/  FFMA R26, R4.reuse, R16, R77 ;  /* 0x00000010041a7223 */ /* 0x040fe2000000004d */
[C---:B------:R-:W-:Y:S01]  /*38f0*/  FFMA R78, R4.reuse, R36, R78 ;  /* 0x00000024044e7223 */ /* 0x040fe2000000004e */
[----:B------:R-:W-:Y:S01]  /*3900*/  FFMA R4, R4, R56, R83 ;  /* 0x0000003804047223 */ /* 0x000fe20000000053 */
[----:B------:R-:W-:Y:S01]  /*3910*/  FFMA R41, R5, R65, R24 ;  /* 0x0000004105297223 */ /* 0x000fe20000000018 */
[C---:B------:R-:W-:Y:S01]  /*3920*/  FFMA R85, R27.reuse, R19, R28 ;  /* 0x000000131b557223 */ /* 0x040fe2000000001c */
[C---:B------:R-:W-:Y:S01]  /*3930*/  FFMA R86, R27.reuse, R39, R86 ;  /* 0x000000271b567223 */ /* 0x040fe20000000056 */
[----:B------:R-:W-:Y:S01]  /*3940*/  FFMA R88, R27, R59, R88 ;  /* 0x0000003b1b587223 */ /* 0x000fe20000000058 */
[C---:B------:R-:W-:Y:S01]  /*3950*/  FFMA R25, R5.reuse, R17, R26 ;  /* 0x0000001105197223 */ /* 0x040fe2000000001a */
        /* <DEDUP_REMOVED lines=8> */
[C---:B-1----:R-:W-:Y:S01]  /*39e0*/  FFMA R6, R60.reuse, R16, R35 ;  /* 0x000000103c067223 */ /* 0x042fe20000000023 */
        /* <DEDUP_REMOVED lines=18> */
[C---:B---3--:R-:W-:Y:S01]  /*3b10*/  FFMA R26, R8.reuse, R16, R15 ;  /* 0x00000010081a7223 */ /* 0x048fe2000000000f */
[----:B------:R-:W3:Y:S01]  /*3b20*/  LDS.128 R40, [R0.X4+UR5+0x9a0] ;  /* 0x0009a00500287984 */ /* 0x000ee20008004c00 */
        /* <DEDUP_REMOVED lines=25> */
[----:B------:R-:W2:Y:S01]  /*3cc0*/  LDS.128 R12, [R0.X4+UR5+0x1020] ;  /* 0x00102005000c7984 */ /* 0x000ea20008004c00 */
[C---:B------:R-:W-:Y:S01]  /*3cd0*/  FFMA R8, R30.reuse, R38, R9 ;  /* 0x000000261e087223 */ /* 0x040fe20000000009 */
[----:B------:R-:W-:Y:S01]  /*3ce0*/  FFMA R26, R30, R66, R11 ;  /* 0x000000421e1a7223 */ /* 0x000fe2000000000b */
[C---:B-1----:R-:W-:Y:S01]  /*3cf0*/  FFMA R10, R4.reuse, R16, R119 ;  /* 0x00000010040a7223 */ /* 0x042fe20000000077 */
[C---:B------:R-:W-:Y:S01]  /*3d00*/  FFMA R118, R4.reuse, R36, R118 ;  /* 0x0000002404767223 */ /* 0x040fe20000000076 */
        /* <DEDUP_REMOVED lines=8> */
[----:B------:R-:W1:Y:S01]  /*3d90*/  LDS.128 R8, [R0.X4+UR5+0x10a0] ;  /* 0x0010a00500087984 */ /* 0x000e620008004c00 */
[----:B------:R-:W-:Y:S01]  /*3da0*/  FFMA R5, R5, R57, R2 ;  /* 0x0000003905057223 */ /* 0x000fe20000000002 */
[C---:B------:R-:W-:Y:S01]  /*3db0*/  FFMA R24, R31.reuse, R19, R24 ;  /* 0x000000131f187223 */ /* 0x040fe20000000018 */
[----:B------:R-:W-:Y:S01]  /*3dc0*/  FFMA R26, R31, R67, R26 ;  /* 0x000000431f1a7223 */ /* 0x000fe2000000001a */
[----:B------:R-:W-:Y:S01]  /*3dd0*/  FFMA R3, R7, R19, R4 ;  /* 0x0000001307037223 */ /* 0x000fe20000000004 */
[----:B------:R-:W-:Y:S01]  /*3de0*/  FFMA R31, R31, R59, R30 ;  /* 0x0000003b1f1f7223 */ /* 0x000fe2000000001e */
[----:B---3--:R-:W-:Y:S01]  /*3df0*/  FFMA R4, R40, R16, R115 ;  /* 0x0000001028047223 */ /* 0x008fe20000000073 */
        /* <DEDUP_REMOVED lines=36> */
[C---:B-1----:R-:W-:Y:S01]  /*4040*/  FFMA R12, R8.reuse, R36, R99 ;  /* 0x00000024080c7223 */ /* 0x042fe20000000063 */
[----:B------:R-:W1:Y:S01]  /*4050*/  LDS.128 R48, [R0.X4+UR5+0x1820] ;  /* 0x0018200500307984 */ /* 0x000e620008004c00 */
        /* <DEDUP_REMOVED lines=10> */
[----:B------:R-:W-:Y:S01]  /*4100*/  FFMA R8, R10, R38, R15 ;  /* 0x000000260a087223 */ /* 0x000fe2000000000f */
[C---:B---3--:R-:W-:Y:S01]  /*4110*/  FFMA R44, R4.reuse, R16, R44 ;  /* 0x00000010042c7223 */ /* 0x048fe2000000002c */
        /* <DEDUP_REMOVED lines=10> */
[C---:B------:R-:W-:Y:S01]  /*41c0*/  FFMA R98, R11.reuse, R67, R98 ;  /* 0x000000430b627223 */ /* 0x040fe20000000062 */
[----:B------:R-:W-:Y:S01]  /*41d0*/  FFMA R97, R11, R59, R10 ;  /* 0x0000003b0b617223 */ /* 0x000fe2000000000a */
[----:B------:R-:W2:Y:S01]  /*41e0*/  LDS.128 R44, [R0.X4+UR5+0x18a0] ;  /* 0x0018a005002c7984 */ /* 0x000ea20008004c00 */
[C---:B------:R-:W-:Y:S01]  /*41f0*/  FFMA R11, R5.reuse, R37, R8 ;  /* 0x00000025050b7223 */ /* 0x040fe20000000008 */
[----:B------:R-:W-:Y:S01]  /*4200*/  FFMA R5, R5, R57, R4 ;  /* 0x0000003905057223 */ /* 0x000fe20000000004 */
[C---:B------:R-:W-:Y:S01]  /*4210*/  FFMA R96, R6.reuse, R18, R9 ;  /* 0x0000001206607223 */ /* 0x040fe20000000009 */
[C---:B------:R-:W-:Y:S01]  /*4220*/  FFMA R94, R6.reuse, R66, R13 ;  /* 0x00000042065e7223 */ /* 0x040fe2000000000d */
[C---:B------:R-:W-:Y:S01]  /*4230*/  FFMA R4, R6.reuse, R38, R11 ;  /* 0x0000002606047223 */ /* 0x040fe2000000000b */
[----:B------:R-:W-:Y:S01]  /*4240*/  FFMA R60, R6, R58, R5 ;  /* 0x0000003a063c7223 */ /* 0x000fe20000000005 */
[C---:B----4-:R-:W-:Y:S01]  /*4250*/  FFMA R72, R52.reuse, R16, R72 ;  /* 0x0000001034487223 */ /* 0x050fe20000000048 */
        /* <DEDUP_REMOVED lines=41> */
[C---:B------:R-:W-:Y:S01]  /*44f0*/  FFMA R13, R45.reuse, R57, R4 ;  /* 0x000000392d0d7223 */ /* 0x040fe20000000004 */
[----:B------:R-:W-:Y:S01]  /*4500*/  LDS.128 R40, [R76+0x30] ;  /* 0x000030004c287984 */ /* 0x000fe20000000c00 */
[C---:B------:R-:W-:Y:S01]  /*4510*/  FFMA R7, R45.reuse, R65, R22 ;  /* 0x000000412d077223 */ /* 0x040fe20000000016 */
[C---:B------:R-:W-:Y:S01]  /*4520*/  FFMA R5, R45.reuse, R37, R6 ;  /* 0x000000252d057223 */ /* 0x040fe20000000006 */
[C---:B------:R-:W-:Y:S01]  /*4530*/  FFMA R4, R46.reuse, R58, R13 ;  /* 0x0000003a2e047223 */ /* 0x040fe2000000000d */
[----:B------:R-:W-:Y:S01]  /*4540*/  FFMA R45, R45, R17, R20 ;  /* 0x000000112d2d7223 */ /* 0x000fe20000000014 */
[----:B------:R-:W2:Y:S01]  /*4550*/  LDS.128 R12, [R0.X4+UR5+0x30] ;  /* 0x00003005000c7984 */ /* 0x000ea20008004c00 */
[C---:B------:R-:W-:Y:S01]  /*4560*/  FFMA R6, R46.reuse, R66, R7 ;  /* 0x000000422e067223 */ /* 0x040fe20000000007 */
[C---:B------:R-:W-:Y:S01]  /*4570*/  FFMA R114, R46.reuse, R38, R5 ;  /* 0x000000262e727223 */ /* 0x040fe20000000005 */
[----:B------:R-:W-:Y:S01]  /*4580*/  FFMA R44, R46, R18, R45 ;  /* 0x000000122e2c7223 */ /* 0x000fe2000000002d */
[----:B------:R-:W4:Y:S01]  /*4590*/  LDS.128 R68, [R76+0xb0] ;  /* 0x0000b0004c447984 */ /* 0x000f220000000c00 */
[C---:B------:R-:W-:Y:S01]  /*45a0*/  FFMA R46, R47.reuse, R67, R6 ;  /* 0x000000432f2e7223 */ /* 0x040fe20000000006 */
[C---:B------:R-:W-:Y:S01]  /*45b0*/  FFMA R45, R47.reuse, R39, R114 ;  /* 0x000000272f2d7223 */ /* 0x040fe20000000072 */
[C---:B------:R-:W-:Y:S01]  /*45c0*/  FFMA R44, R47.reuse, R19, R44 ;  /* 0x000000132f2c7223 */ /* 0x040fe2000000002c */
[----:B------:R-:W5:Y:S01]  /*45d0*/  LDS.128 R72, [R76+0x130] ;  /* 0x000130004c487984 */ /* 0x000f620000000c00 */
[C---:B---3--:R-:W-:Y:S01]  /*45e0*/  FFMA R120, R8.reuse, R16, R120 ;  /* 0x0000001008787223 */ /* 0x048fe20000000078 */
[C---:B------:R-:W-:Y:S01]  /*45f0*/  FFMA R116, R8.reuse, R36, R116 ;  /* 0x0000002408747223 */ /* 0x040fe20000000074 */
[C---:B------:R-:W-:Y:S01]  /*4600*/  FFMA R112, R8.reuse, R64, R112 ;  /* 0x0000004008707223 */ /* 0x040fe20000000070 */
[----:B------:R-:W3:Y:S01]  /*4610*/  LDS.128 R20, [R76+0x1b0] ;  /* 0x0001b0004c147984 */ /* 0x000ee20000000c00 */
[----:B------:R-:W-:Y:S01]  /*4620*/  FFMA R47, R47, R59, R4 ;  /* 0x0000003b2f2f7223 */ /* 0x000fe20000000004 */
[----:B------:R-:W-:Y:S01]  /*4630*/  FFMA R8, R8, R56, R111 ;  /* 0x0000003808087223 */ /* 0x000fe2000000006f */
[C---:B------:R-:W-:Y:S01]  /*4640*/  FFMA R111, R9.reuse, R17, R120 ;  /* 0x00000011096f7223 */ /* 0x040fe20000000078 */
[----:B------:R-:W3:Y:S01]  /*4650*/  LDS.128 R4, [R0.X4+UR5+0xb0] ;  /* 0x0000b00500047984 */ /* 0x000ee20008004c00 */
        /* <DEDUP_REMOVED lines=11> */
[C---:B-1----:R-:W-:Y:S01]  /*4710*/  FFMA R108, R80.reuse, R64, R108 ;  /* 0x00000040506c7223 */ /* 0x042fe2000000006c */
[----:B------:R-:W1:Y:S01]  /*4720*/  LDS.128 R8, [R0.X4+UR5+0x130] ;  /* 0x0001300500087984 */ /* 0x000e620008004c00 */
        /* <DEDUP_REMOVED lines=10> */
[C---:B--2---:R-:W-:Y:S01]  /*47d0*/  FFMA R16, R12.reuse, R40, R91 ;  /* 0x000000280c107223 */ /* 0x044fe2000000005b */
[C---:B------:R-:W-:Y:S01]  /*47e0*/  FFMA R108, R83.reuse, R67, R108 ;  /* 0x00000043536c7223 */ /* 0x040fe2000000006c */
[----:B------:R-:W-:Y:S01]  /*47f0*/  FFMA R110, R83, R19, R110 ;  /* 0x00000013536e7223 */ /* 0x000fe2000000006e */
[----:B------:R-:W2:Y:S01]  /*4800*/  LDS.128 R64, [R0.X4+UR5+0x1b0] ;  /* 0x0001b00500407984 */ /* 0x000ea20008004c00 */
[----:B----4-:R-:W-:Y:S01]  /*4810*/  FFMA R18, R12, R68, R89 ;  /* 0x000000440c127223 */ /* 0x010fe20000000059 */
[----:B------:R-:W-:Y:S01]  /*4820*/  FFMA R37, R13, R41, R16 ;  /* 0x000000290d257223 */ /* 0x000fe20000000010 */
[----:B------:R-:W-:Y:S01]  /*4830*/  FFMA R109, R83, R39, R38 ;  /* 0x00000027536d7223 */ /* 0x000fe20000000026 */
[----:B------:R-:W-:Y:S01]  /*4840*/  FFMA R58, R82, R58, R57 ;  /* 0x0000003a523a7223 */ /* 0x000fe20000000039 */
[----:B-----5:R-:W-:Y:S01]  /*4850*/  FFMA R90, R12, R72, R90 ;  /* 0x000000480c5a7223 */ /* 0x020fe2000000005a */
[----:B------:R-:W-:Y:S01]  /*4860*/  FFMA R19, R13, R69, R18 ;  /* 0x000000450d137223 */ /* 0x000fe20000000012 */
[----:B------:R-:W-:Y:S01]  /*4870*/  SHF.L.U32 R126, R126, 0x2, RZ ;  /* 0x000000027e7e7819 */ /* 0x000fe200000006ff */
[----:B------:R-:W-:Y:S01]  /*4880*/  FFMA R93, R83, R59, R58 ;  /* 0x0000003b535d7223 */ /* 0x000fe2000000003a */
[----:B---3--:R-:W-:Y:S01]  /*4890*/  FFMA R92, R12, R20, R92 ;  /* 0x000000140c5c7223 */ /* 0x008fe2000000005c */
        /* <DEDUP_REMOVED lines=11> */
[----:B------:R-:W-:Y:S01]  /*4950*/  FFMA R88, R4, R40, R88 ;  /* 0x0000002804587223 */ /* 0x000fe20000000058 */
[----:B------:R-:W-:Y:S01]  /*4960*/  FFMA R37, R5, R69, R12 ;  /* 0x0000004505257223 */ /* 0x000fe2000000000c */
[----:B------:R-:W3:Y:S01]  /*4970*/  LDS.128 R16, [R0.X4+UR5+0x830] ;  /* 0x0008300500107984 */ /* 0x000ee20008004c00 */
        /* <DEDUP_REMOVED lines=18> */
[----:B------:R-:W1:Y:S01]  /*4aa0*/  LDS.128 R4, [R0.X4+UR5+0x8b0] ;  /* 0x0008b00500047984 */ /* 0x000e620008004c00 */
        /* <DEDUP_REMOVED lines=35> */
[----:B------:R-:W3:Y:S01]  /*4ce0*/  LDS.128 R8, [R0.X4+UR5+0x9b0] ;  /* 0x0009b00500087984 */ /* 0x000ee20008004c00 */
[----:B------:R-:W-:Y:S01]  /*4cf0*/  FFMA R17, R17, R41, R34 ;  /* 0x0000002911117223 */ /* 0x000fe20000000022 */
[C---:B------:R-:W-:Y:S01]  /*4d00*/  FFMA R16, R18.reuse, R70, R37 ;  /* 0x0000004612107223 */ /* 0x040fe20000000025 */
[C---:B------:R-:W-:Y:S01]  /*4d10*/  FFMA R36, R18.reuse, R22, R27 ;  /* 0x0000001612247223 */ /* 0x040fe2000000001b */
[----:B------:R-:W-:Y:S01]  /*4d20*/  FFMA R32, R18, R74, R33 ;  /* 0x0000004a12207223 */ /* 0x000fe20000000021 */
[----:B-1----:R-:W-:Y:S01]  /*4d30*/  FFMA R26, R4, R68, R26 ;  /* 0x00000044041a7223 */ /* 0x002fe2000000001a */
[----:B------:R-:W-:Y:S01]  /*4d40*/  FFMA R34, R18, R42, R17 ;  /* 0x0000002a12227223 */ /* 0x000fe20000000011 */
        /* <DEDUP_REMOVED lines=40> */
[----:B------:R-:W3:Y:S01]  /*4fd0*/  LDS.128 R12, [R0.X4+UR5+0x1130] ;  /* 0x00113005000c7984 */ /* 0x000ee20008004c00 */
        /* <DEDUP_REMOVED lines=31> */
[C---:B------:R-:W-:Y:S01]  /*51d0*/  FFMA R106, R39.reuse, R75, R106 ;  /* 0x0000004b276a7223 */ /* 0x040fe2000000006a */
[----:B------:R-:W-:Y:S01]  /*51e0*/  FFMA R2, R39, R43, R2 ;  /* 0x0000002b27027223 */ /* 0x000fe20000000002 */
        /* <DEDUP_REMOVED lines=42> */
[----:B------:R-:W-:Y:S01]  /*5490*/  FFMA R96, R10, R22, R13 ;  /* 0x000000160a607223 */ /* 0x000fe2000000000d */
[----:B--2---:R-:W-:Y:S01]  /*54a0*/  FFMA R48, R56, R20, R48 ;  /* 0x0000001438307223 */ /* 0x004fe20000000030 */
        /* <DEDUP_REMOVED lines=32> */
[----:B------:R-:W-:Y:S01]  /*56b0*/  LDS.128 R12, [R0.X4+UR5+0x40] ;  /* 0x00004005000c7984 */ /* 0x000fe20008004c00 */
[----:B------:R-:W-:Y:S01]  /*56c0*/  FFMA R60, R62, R22, R61 ;  /* 0x000000163e3c7223 */ /* 0x000fe2000000003d */
[C---:B------:R-:W-:Y:S01]  /*56d0*/  FFMA R62, R63.reuse, R71, R38 ;  /* 0x000000473f3e7223 */ /* 0x040fe20000000026 */
[C---:B------:R-:W-:Y:S01]  /*56e0*/  FFMA R61, R63.reuse, R75, R116 ;  /* 0x0000004b3f3d7223 */ /* 0x040fe20000000074 */
[----:B------:R-:W3:Y:S01]  /*56f0*/  LDS.128 R44, [R76+0xc0] ;  /* 0x0000c0004c2c7984 */ /* 0x000ee20000000c00 */
[C---:B------:R-:W-:Y:S01]  /*5700*/  FFMA R60, R63.reuse, R23, R60 ;  /* 0x000000173f3c7223 */ /* 0x040fe2000000003c */
[----:B------:R-:W-:Y:S01]  /*5710*/  FFMA R63, R63, R43, R36 ;  /* 0x0000002b3f3f7223 */ /* 0x000fe20000000024 */
[C---:B-1----:R-:W-:Y:S01]  /*5720*/  FFMA R36, R28.reuse, R72, R113 ;  /* 0x000000481c247223 */ /* 0x042fe20000000071 */
[----:B------:R-:W1:Y:S01]  /*5730*/  LDS.128 R52, [R76+0x140] ;  /* 0x000140004c347984 */ /* 0x000e620000000c00 */
[C---:B------:R-:W-:Y:S01]  /*5740*/  FFMA R114, R28.reuse, R20, R114 ;  /* 0x000000141c727223 */ /* 0x040fe20000000072 */
[C---:B------:R-:W-:Y:S01]  /*5750*/  FFMA R112, R28.reuse, R68, R112 ;  /* 0x000000441c707223 */ /* 0x040fe20000000070 */
[C---:B------:R-:W-:Y:S01]  /*5760*/  FFMA R113, R29.reuse, R73, R36 ;  /* 0x000000491d717223 */ /* 0x040fe20000000024 */
[----:B------:R-:W4:Y:S01]  /*5770*/  LDS.128 R48, [R76+0x40] ;  /* 0x000040004c307984 */ /* 0x000f220000000c00 */
[----:B------:R-:W-:Y:S01]  /*5780*/  FFMA R28, R28, R40, R111 ;  /* 0x000000281c1c7223 */ /* 0x000fe2000000006f */
[C---:B------:R-:W-:Y:S01]  /*5790*/  FFMA R111, R29.reuse, R21, R114 ;  /* 0x000000151d6f7223 */ /* 0x040fe20000000072 */
[C---:B------:R-:W-:Y:S01]  /*57a0*/  FFMA R115, R29.reuse, R69, R112 ;  /* 0x000000451d737223 */ /* 0x040fe20000000070 */
[----:B------:R-:W5:Y:S01]  /*57b0*/  LDS.128 R8, [R76+0x1c0] ;  /* 0x0001c0004c087984 */ /* 0x000f620000000c00 */
[----:B------:R-:W-:Y:S01]  /*57c0*/  FFMA R29, R29, R41, R28 ;  /* 0x000000291d1d7223 */ /* 0x000fe2000000001c */
[C---:B------:R-:W-:Y:S01]  /*57d0*/  FFMA R122, R30.reuse, R22, R111 ;  /* 0x000000161e7a7223 */ /* 0x040fe2000000006f */
[C---:B------:R-:W-:Y:S01]  /*57e0*/  FFMA R28, R30.reuse, R74, R113 ;  /* 0x0000004a1e1c7223 */ /* 0x040fe20000000071 */
[----:B------:R-:W5:Y:S01]  /*57f0*/  LDS.128 R36, [R0.X4+UR5+0xc0] ;  /* 0x0000c00500247984 */ /* 0x000f620008004c00 */
[C---:B------:R-:W-:Y:S01]  /*5800*/  FFMA R120, R30.reuse, R70, R115 ;  /* 0x000000461e787223 */ /* 0x040fe20000000073 */
[----:B------:R-:W-:Y:S01]  /*5810*/  FFMA R30, R30, R42, R29 ;  /* 0x0000002a1e1e7223 */ /* 0x000fe2000000001d */
        /* <DEDUP_REMOVED lines=9> */
[----:B------:R-:W2:Y:S01]  /*58b0*/  LDS.128 R28, [R0.X4+UR5+0x140] ;  /* 0x00014005001c7984 */ /* 0x000ea20008004c00 */
        /* <DEDUP_REMOVED lines=8> */
[----:B------:R-:W-:Y:S01]  /*5940*/  FFMA R116, R83, R71, R116 ;  /* 0x0000004753747223 */ /* 0x000fe20000000074 */
[----:B------:R-:W-:Y:S01]  /*5950*/  LOP3.LUT R126, R126, 0x1c, RZ, 0xc0, !PT ;  /* 0x0000001c7e7e7812 */ /* 0x000fe200078ec0ff */
[----:B---3--:R-:W-:Y:S01]  /*5960*/  FFMA R22, R12, R44, R89 ;  /* 0x0000002c0c167223 */ /* 0x008fe20000000059 */
[----:B------:R-:W-:-:S02]  /*5970*/  FFMA R74, R82, R74, R73 ;  /* 0x0000004a524a7223 */ /* 0x000fc40000000049 */
[----:B------:R-:W-:Y:S01]  /*5980*/  IADD3 R126, -R126, 0x70, RZ ;  /* 0x000000707e7e7810 */ /* 0x000fe20007ffe1ff */
[----:B-1----:R-:W-:Y:S01]  /*5990*/  FFMA R90, R12, R52, R90 ;  /* 0x000000340c5a7223 */ /* 0x002fe2000000005a */
[----:B------:R-:W-:Y:S01]  /*59a0*/  FFMA R43, R13, R45, R22 ;  /* 0x0000002d0d2b7223 */ /* 0x000fe20000000016 */
[----:B------:R-:W-:Y:S01]  /*59b0*/  FFMA R117, R83, R75, R74 ;  /* 0x0000004b53757223 */ /* 0x000fe2000000004a */
[----:B------:R-:W-:Y:S01]  /*59c0*/  IMNMX.U32 R126, R126, 0x70, PT ;  /* 0x000000707e7e7817 */ /* 0x000fe20003800000 */
[C---:B----4-:R-:W-:Y:S01]  /*59d0*/  FFMA R20, R12.reuse, R48, R91 ;  /* 0x000000300c147223 */ /* 0x050fe2000000005b */
[C---:B------:R-:W-:Y:S01]  /*59e0*/  FFMA R41, R13.reuse, R53, R90 ;  /* 0x000000350d297223 */ /* 0x040fe2000000005a */
[----:B------:R-:W-:Y:S01]  /*59f0*/  LDS.128 R72, [R76+0x150] ;  /* 0x000150004c487984 */ /* 0x000fe20000000c00 */
[----:B-----5:R-:W-:Y:S01]  /*5a00*/  FFMA R92, R12, R8, R92 ;  /* 0x000000080c5c7223 */ /* 0x020fe2000000005c */
        /* <DEDUP_REMOVED lines=18> */
[----:B------:R-:W3:Y:S01]  /*5b30*/  LDS.128 R12, [R0.X4+UR5+0x840] ;  /* 0x00084005000c7984 */ /* 0x000ee20008004c00 */
[C---:B------:R-:W-:Y:S01]  /*5b40*/  FFMA R43, R37.reuse, R53, R86 ;  /* 0x00000035252b7223 */ /* 0x040fe20000000056 */
[----:B------:R-:W-:Y:S01]  /*5b50*/  FFMA R40, R38, R10, R41 ;  /* 0x0000000a26287223 */ /* 0x000fe20000000029 */
[----:B------:R-:W-:Y:S01]  /*5b60*/  FFMA R37, R37, R49, R88 ;  /* 0x0000003125257223 */ /* 0x000fe20000000058 */
[C---:B------:R-:W-:Y:S01]  /*5b70*/  FFMA R91, R39.reuse, R47, R36 ;  /* 0x0000002f275b7223 */ /* 0x040fe20000000024 */
[----:B--2---:R-:W-:Y:S01]  /*5b80*/  FFMA R36, R28, R44, R79 ;  /* 0x0000002c1c247223 */ /* 0x004fe2000000004f */
[C---:B------:R-:W-:Y:S01]  /*5b90*/  FFMA R90, R38.reuse, R54, R43 ;  /* 0x00000036265a7223 */ /* 0x040fe2000000002b */
[----:B------:R-:W-:Y:S01]  /*5ba0*/  FFMA R92, R38, R50, R37 ;  /* 0x00000032265c7223 */ /* 0x000fe20000000025 */
[----:B------:R-:W-:Y:S01]  /*5bb0*/  FFMA R89, R39, R11, R40 ;  /* 0x0000000b27597223 */ /* 0x000fe20000000028 */
[C---:B------:R-:W-:Y:S01]  /*5bc0*/  FFMA R38, R28.reuse, R8, R77 ;  /* 0x000000081c267223 */ /* 0x040fe2000000004d */
[----:B------:R-:W2:Y:S01]  /*5bd0*/  LDS.128 R40, [R0.X4+UR5+0x8c0] ;  /* 0x0008c00500287984 */ /* 0x000ea20008004c00 */
        /* <DEDUP_REMOVED lines=16> */
[----:B------:R-:W-:Y:S01]  /*5ce0*/  FFMA R20, R20, R48, R67 ;  /* 0x0000003014147223 */ /* 0x000fe20000000043 */
[----:B------:R-:W-:Y:S01]  /*5cf0*/  FFMA R85, R31, R11, R36 ;  /* 0x0000000b1f557223 */ /* 0x000fe20000000024 */
[----:B------:R-:W-:Y:S01]  /*5d00*/  FFMA R35, R21, R45, R66 ;  /* 0x0000002d15237223 */ /* 0x000fe20000000042 */
        /* <DEDUP_REMOVED lines=27> */
[C---:B--2---:R-:W-:Y:S01]  /*5ec0*/  FFMA R14, R40.reuse, R8, R19 ;  /* 0x00000008280e7223 */ /* 0x044fe20000000013 */
        /* <DEDUP_REMOVED lines=53> */
[----:B------:R-:W4:Y:S01]  /*6220*/  LDS.128 R28, [R0.X4+UR5+0x11c0] ;  /* 0x0011c005001c7984 */ /* 0x000f220008004c00 */
        /* <DEDUP_REMOVED lines=63> */
[----:B------:R-:W-:Y:S01]  /*6620*/  FFMA R32, R30, R50, R65 ;  /* 0x000000321e207223 */ /* 0x000fe20000000041 */
[----:B-1----:R-:W-:Y:S01]  /*6630*/  FFMA R28, R24, R48, R59 ;  /* 0x00000030181c7223 */ /* 0x002fe2000000003b */
        /* <DEDUP_REMOVED lines=29> */
[----:B------:R-:W-:Y:S01]  /*6810*/  LDS.128 R64, [R76+0xd0] ;  /* 0x0000d0004c407984 */ /* 0x000fe20000000c00 */
[----:B------:R-:W-:Y:S01]  /*6820*/  FFMA R17, R17, R9, R60 ;  /* 0x0000000911117223 */ /* 0x000fe2000000003c */
[C---:B------:R-:W-:Y:S01]  /*6830*/  FFMA R24, R18.reuse, R54, R25 ;  /* 0x0000003612187223 */ /* 0x040fe20000000019 */
[C---:B------:R-:W-:Y:S01]  /*6840*/  FFMA R25, R19.reuse, R47, R16 ;  /* 0x0000002f13197223 */ /* 0x040fe20000000010 */
[----:B------:R-:W2:Y:S01]  /*6850*/  LDS.128 R28, [R0.X4+UR5+0x50] ;  /* 0x00005005001c7984 */ /* 0x000ea20008004c00 */
        /* <DEDUP_REMOVED lines=11> */
[----:B------:R-:W5:Y:S01]  /*6910*/  LDS.128 R16, [R0.X4+UR5+0xd0] ;  /* 0x0000d00500107984 */ /* 0x000f620008004c00 */
        /* <DEDUP_REMOVED lines=10> */
[----:B------:R-:W-:-:S02]  /*69c0*/  FFMA R122, R7, R51, R122 ;  /* 0x00000033077a7223 */ /* 0x000fc4000000007a */
[----:B------:R-:W5:Y:S01]  /*69d0*/  LDS.128 R4, [R0.X4+UR5+0x150] ;  /* 0x0001500500047984 */ /* 0x000f620008004c00 */
        /* <DEDUP_REMOVED lines=16> */
[C---:B---3--:R-:W-:Y:S01]  /*6ae0*/  FFMA R112, R28.reuse, R68, R112 ;  /* 0x000000441c707223 */ /* 0x048fe20000000070 */
[C---:B------:R-:W-:Y:S01]  /*6af0*/  FFMA R47, R29.reuse, R65, R8 ;  /* 0x000000411d2f7223 */ /* 0x040fe20000000008 */
[C---:B------:R-:W-:Y:S01]  /*6b00*/  FFMA R45, R29.reuse, R73, R114 ;  /* 0x000000491d2d7223 */ /* 0x040fe20000000072 */
[----:B------:R-:W1:Y:S01]  /*6b10*/  LDS.128 R8, [R0.X4+UR5+0x1d0] ;  /* 0x0001d00500087984 */ /* 0x000e620008004c00 */
[----:B----4-:R-:W-:Y:S01]  /*6b20*/  FFMA R28, R28, R60, R93 ;  /* 0x0000003c1c1c7223 */ /* 0x010fe2000000005d */
[C---:B------:R-:W-:Y:S01]  /*6b30*/  FFMA R49, R29.reuse, R69, R112 ;  /* 0x000000451d317223 */ /* 0x040fe20000000070 */
[C---:B------:R-:W-:Y:S01]  /*6b40*/  FFMA R116, R30.reuse, R66, R47 ;  /* 0x000000421e747223 */ /* 0x040fe2000000002f */
[C---:B------:R-:W-:Y:S01]  /*6b50*/  FFMA R44, R30.reuse, R74, R45 ;  /* 0x0000004a1e2c7223 */ /* 0x040fe2000000002d */
[----:B------:R-:W-:Y:S01]  /*6b60*/  FFMA R29, R29, R61, R28 ;  /* 0x0000003d1d1d7223 */ /* 0x000fe2000000001c */
[----:B------:R-:W-:Y:S01]  /*6b70*/  FFMA R28, R30, R70, R49 ;  /* 0x000000461e1c7223 */ /* 0x000fe20000000031 */
[----:B-----5:R-:W-:Y:S01]  /*6b80*/  FFMA R90, R16, R72, R90 ;  /* 0x00000048105a7223 */ /* 0x020fe2000000005a */
        /* <DEDUP_REMOVED lines=27> */
[----:B------:R-:W-:Y:S01]  /*6d40*/  FFMA R56, R19, R71, R56 ;  /* 0x0000004713387223 */ /* 0x000fe20000000038 */
        /* <DEDUP_REMOVED lines=37> */
[----:B------:R-:W-:Y:S01]  /*6fa0*/  FFMA R92, R30, R66, R49 ;  /* 0x000000421e5c7223 */ /* 0x000fe20000000031 */
[----:B------:R-:W-:Y:S01]  /*6fb0*/  FFMA R29, R29, R69, R80 ;  /* 0x000000451d1d7223 */ /* 0x000fe20000000050 */
[C---:B------:R-:W-:Y:S01]  /*6fc0*/  FFMA R90, R31.reuse, R63, R90 ;  /* 0x0000003f1f5a7223 */ /* 0x040fe2000000005a */
[C---:B------:R-:W-:Y:S01]  /*6fd0*/  FFMA R91, R31.reuse, R75, R28 ;  /* 0x0000004b1f5b7223 */ /* 0x040fe2000000001c */
[----:B---3--:R-:W-:Y:S01]  /*6fe0*/  FFMA R28, R16, R72, R41 ;  /* 0x00000048101c7223 */ /* 0x008fe20000000029 */
[----:B------:R-:W-:Y:S01]  /*6ff0*/  FFMA R30, R30, R70, R29 ;  /* 0x000000461e1e7223 */ /* 0x000fe2000000001d */
[C---:B------:R-:W-:Y:S01]  /*7000*/  FFMA R40, R16.reuse, R60, R40 ;  /* 0x0000003c10287223 */ /* 0x040fe20000000028 */
[C---:B------:R-:W-:Y:S01]  /*7010*/  FFMA R42, R16.reuse, R64, R42 ;  /* 0x00000040102a7223 */ /* 0x040fe2000000002a */
[----:B------:R-:W-:Y:S01]  /*7020*/  FFMA R16, R16, R68, R43 ;  /* 0x0000004410107223 */ /* 0x000fe2000000002b */
[C---:B------:R-:W-:Y:S01]  /*7030*/  FFMA R92, R31.reuse, R67, R92 ;  /* 0x000000431f5c7223 */ /* 0x040fe2000000005c */
[----:B------:R-:W-:Y:S01]  /*7040*/  FFMA R93, R31, R71, R30 ;  /* 0x000000471f5d7223 */ /* 0x000fe2000000001e */
[C---:B------:R-:W-:Y:S01]  /*7050*/  FFMA R43, R17.reuse, R73, R28 ;  /* 0x00000049112b7223 */ /* 0x040fe2000000001c */
        /* <DEDUP_REMOVED lines=61> */
[----:B------:R-:W3:Y:S01]  /*7430*/  LDS.128 R8, [R0.X4+UR5+0x11d0] ;  /* 0x0011d00500087984 */ /* 0x000ee20008004c00 */
        /* <DEDUP_REMOVED lines=33> */
[----:B------:R-:W4:Y:S01]  /*7650*/  LDS.128 R40, [R0.X4+UR5+0x1950] ;  /* 0x0019500500287984 */ /* 0x000f220008004c00 */
[C---:B------:R-:W-:Y:S01]  /*7660*/  FFMA R2, R7.reuse, R63, R2 ;  /* 0x0000003f07027223 */ /* 0x040fe20000000002 */
[C---:B------:R-:W-:Y:S01]  /*7670*/  FFMA R3, R7.reuse, R75, R34 ;  /* 0x0000004b07037223 */ /* 0x040fe20000000022 */
[C---:B------:R-:W-:Y:S01]  /*7680*/  FFMA R5, R7.reuse, R71, R6 ;  /* 0x0000004707057223 */ /* 0x040fe20000000006 */
[----:B------:R-:W-:Y:S01]  /*7690*/  FFMA R4, R7, R67, R4 ;  /* 0x0000004307047223 */ /* 0x000fe20000000004 */
[----:B------:R-:W5:Y:S01]  /*76a0*/  LDS.128 R80, [R0.X4+UR5+0x19d0] ;  /* 0x0019d00500507984 */ /* 0x000f620008004c00 */
        /* <DEDUP_REMOVED lines=45> */
[----:B------:R-:W1:Y:S01]  /*7980*/  LDS.128 R24, [R76+0x60] ;  /* 0x000060004c187984 */ /* 0x000e620000000c00 */
[----:B------:R-:W-:Y:S01]  /*7990*/  FFMA R14, R22, R62, R21 ;  /* 0x0000003e160e7223 */ /* 0x000fe20000000015 */
[C---:B----4-:R-:W-:Y:S01]  /*79a0*/  FFMA R22, R40.reuse, R60, R125 ;  /* 0x0000003c28167223 */ /* 0x050fe2000000007d */
[C---:B------:R-:W-:Y:S01]  /*79b0*/  FFMA R20, R40.reuse, R64, R123 ;  /* 0x0000004028147223 */ /* 0x040fe2000000007b */
[----:B------:R-:W2:Y:S01]  /*79c0*/  LDS.128 R44, [R76+0xe0] ;  /* 0x0000e0004c2c7984 */ /* 0x000ea20000000c00 */
[C---:B------:R-:W-:Y:S01]  /*79d0*/  FFMA R14, R23.reuse, R63, R14 ;  /* 0x0000003f170e7223 */ /* 0x040fe2000000000e */
[C---:B------:R-:W-:Y:S01]  /*79e0*/  FFMA R15, R23.reuse, R75, R32 ;  /* 0x0000004b170f7223 */ /* 0x040fe20000000020 */
[----:B------:R-:W-:Y:S01]  /*79f0*/  FFMA R34, R23, R71, R34 ;  /* 0x0000004717227223 */ /* 0x000fe20000000022 */
[----:B------:R-:W3:Y:S01]  /*7a00*/  LDS.128 R48, [R76+0x160] ;  /* 0x000160004c307984 */ /* 0x000ee20000000c00 */
[C---:B------:R-:W-:Y:S01]  /*7a10*/  FFMA R103, R41.reuse, R61, R22 ;  /* 0x0000003d29677223 */ /* 0x040fe20000000016 */
[C---:B------:R-:W-:Y:S01]  /*7a20*/  FFMA R107, R41.reuse, R65, R20 ;  /* 0x00000041296b7223 */ /* 0x040fe20000000014 */
[C---:B------:R-:W-:Y:S01]  /*7a30*/  FFMA R124, R40.reuse, R72, R124 ;  /* 0x00000048287c7223 */ /* 0x040fe2000000007c */
[----:B------:R-:W4:Y:S01]  /*7a40*/  LDS.128 R52, [R76+0x1e0] ;  /* 0x0001e0004c347984 */ /* 0x000f220000000c00 */
[----:B------:R-:W-:Y:S01]  /*7a50*/  FFMA R122, R40, R68, R122 ;  /* 0x00000044287a7223 */ /* 0x000fe2000000007a */
[C---:B------:R-:W-:Y:S01]  /*7a60*/  FFMA R40, R42.reuse, R62, R103 ;  /* 0x0000003e2a287223 */ /* 0x040fe20000000067 */
[C---:B------:R-:W-:Y:S01]  /*7a70*/  FFMA R105, R41.reuse, R73, R124 ;  /* 0x0000004929697223 */ /* 0x040fe2000000007c */
[----:B------:R-:W4:Y:S01]  /*7a80*/  LDS.128 R20, [R0.X4+UR5+0xe0] ;  /* 0x0000e00500147984 */ /* 0x000f220008004c00 */
[----:B------:R-:W-:Y:S01]  /*7a90*/  FFMA R41, R41, R69, R122 ;  /* 0x0000004529297223 */ /* 0x000fe2000000007a */
[C---:B------:R-:W-:Y:S01]  /*7aa0*/  FFMA R32, R42.reuse, R66, R107 ;  /* 0x000000422a207223 */ /* 0x040fe2000000006b */
[C---:B------:R-:W-:Y:S01]  /*7ab0*/  FFMA R124, R42.reuse, R74, R105 ;  /* 0x0000004a2a7c7223 */ /* 0x040fe20000000069 */
[C---:B------:R-:W-:Y:S01]  /*7ac0*/  FFMA R125, R43.reuse, R63, R40 ;  /* 0x0000003f2b7d7223 */ /* 0x040fe20000000028 */
[----:B------:R-:W-:Y:S01]  /*7ad0*/  FFMA R122, R42, R70, R41 ;  /* 0x000000462a7a7223 */ /* 0x000fe20000000029 */
[C---:B------:R-:W-:Y:S01]  /*7ae0*/  FFMA R123, R43.reuse, R67, R32 ;  /* 0x000000432b7b7223 */ /* 0x040fe20000000020 */
[C---:B------:R-:W-:Y:S01]  /*7af0*/  FFMA R124, R43.reuse, R75, R124 ;  /* 0x0000004b2b7c7223 */ /* 0x040fe2000000007c */
[C---:B-----5:R-:W-:Y:S01]  /*7b00*/  FFMA R64, R80.reuse, R64, R119 ;  /* 0x0000004050407223 */ /* 0x060fe20000000077 */
[----:B------:R-:W-:Y:S01]  /*7b10*/  FFMA R122, R43, R71, R122 ;  /* 0x000000472b7a7223 */ /* 0x000fe2000000007a */
[C---:B------:R-:W-:Y:S01]  /*7b20*/  FFMA R118, R80.reuse, R68, R118 ;  /* 0x0000004450767223 */ /* 0x040fe20000000076 */
        /* <DEDUP_REMOVED lines=12> */
[----:B------:R-:W5:Y:S01]  /*7bf0*/  LDS.128 R64, [R0.X4+UR5+0x1e0] ;  /* 0x0001e00500407984 */ /* 0x000f620008004c00 */
[C---:B-1----:R-:W-:Y:S01]  /*7c00*/  FFMA R60, R36.reuse, R24, R115 ;  /* 0x00000018243c7223 */ /* 0x042fe20000000073 */
[C---:B------:R-:W-:Y:S01]  /*7c10*/  FFMA R120, R83.reuse, R63, R120 ;  /* 0x0000003f53787223 */ /* 0x040fe20000000078 */
[C---:B------:R-:W-:Y:S01]  /*7c20*/  FFMA R32, R83.reuse, R71, R32 ;  /* 0x0000004753207223 */ /* 0x040fe20000000020 */
[----:B------:R-:W-:Y:S01]  /*7c30*/  FFMA R119, R83, R75, R74 ;  /* 0x0000004b53777223 */ /* 0x000fe2000000004a */
[C---:B--2---:R-:W-:Y:S01]  /*7c40*/  FFMA R116, R36.reuse, R44, R116 ;  /* 0x0000002c24747223 */ /* 0x044fe20000000074 */
[----:B------:R-:W-:Y:S01]  /*7c50*/  FFMA R63, R37, R25, R60 ;  /* 0x00000019253f7223 */ /* 0x000fe2000000003c */
[----:B---3--:R-:W-:-:S02]  /*7c60*/  FFMA R62, R36, R48, R117 ;  /* 0x00000030243e7223 */ /* 0x008fc40000000075 */
[C---:B------:R-:W-:Y:S01]  /*7c70*/  FFMA R61, R37.reuse, R45, R116 ;  /* 0x0000002d253d7223 */ /* 0x040fe20000000074 */
[----:B----4-:R-:W-:Y:S01]  /*7c80*/  FFMA R36, R36, R52, R57 ;  /* 0x0000003424247223 */ /* 0x010fe20000000039 */
[C---:B------:R-:W-:Y:S02]  /*7c90*/  FFMA R57, R37.reuse, R49, R62 ;  /* 0x0000003125397223 */ /* 0x040fe4000000003e */
        /* <DEDUP_REMOVED lines=17> */
[----:B------:R-:W-:Y:S01]  /*7db0*/  FFMA R20, R22, R50, R63 ;  /* 0x0000003216147223 */ /* 0x000fe2000000003f */
[----:B------:R-:W-:Y:S01]  /*7dc0*/  FFMA R21, R21, R25, R56 ;  /* 0x0000001915157223 */ /* 0x000fe20000000038 */
[----:B-----5:R-:W-:Y:S01]  /*7dd0*/  FFMA R100, R40, R44, R100 ;  /* 0x0000002c28647223 */ /* 0x020fe20000000064 */
[C---:B------:R-:W-:Y:S01]  /*7de0*/  FFMA R112, R22.reuse, R54, R61 ;  /* 0x0000003616707223 */ /* 0x040fe2000000003d */
[C---:B------:R-:W-:Y:S01]  /*7df0*/  FFMA R110, R22.reuse, R46, R69 ;  /* 0x0000002e166e7223 */ /* 0x040fe20000000045 */
[----:B------:R-:W-:Y:S01]  /*7e00*/  FFMA R56, R22, R26, R21 ;  /* 0x0000001a16387223 */ /* 0x000fe20000000015 */
[----:B------:R-:W-:Y:S01]  /*7e10*/  FFMA R111, R23, R51, R20 ;  /* 0x00000033176f7223 */ /* 0x000fe20000000014 */
[C---:B------:R-:W-:Y:S01]  /*7e20*/  FFMA R20, R40.reuse, R48, R99 ;  /* 0x0000003028147223 */ /* 0x040fe20000000063 */
[----:B------:R-:W-:Y:S01]  /*7e30*/  FFMA R69, R41, R45, R100 ;  /* 0x0000002d29457223 */ /* 0x000fe20000000064 */
[----:B------:R-:W-:Y:S01]  /*7e40*/  FFMA R98, R40, R52, R98 ;  /* 0x0000003428627223 */ /* 0x000fe20000000062 */
[----:B------:R-:W2:Y:S01]  /*7e50*/  LDS.128 R60, [R0.X4+UR5+0x8e0] ;  /* 0x0008e005003c7984 */ /* 0x000ea20008004c00 */
        /* <DEDUP_REMOVED lines=25> */
[----:B-1----:R-:W-:Y:S01]  /*7ff0*/  FFMA R92, R36, R44, R92 ;  /* 0x0000002c245c7223 */ /* 0x002fe2000000005c */
        /* <DEDUP_REMOVED lines=60> */
[C---:B------:R-:W-:Y:S01]  /*83c0*/  FFMA R69, R65.reuse, R45, R20 ;  /* 0x0000002d41457223 */ /* 0x040fe20000000014 */
[C---:B------:R-:W-:Y:S01]  /*83d0*/  FFMA R35, R65.reuse, R53, R22 ;  /* 0x0000003541237223 */ /* 0x040fe20000000016 */
[----:B------:R-:W-:Y:S01]  /*83e0*/  FFMA R59, R65, R49, R58 ;  /* 0x00000031413b7223 */ /* 0x000fe2000000003a */
[----:B------:R-:W1:Y:S01]  /*83f0*/  LDS.128 R20, [R0.X4+UR5+0x1160] ;  /* 0x0011600500147984 */ /* 0x000e620008004c00 */
[----:B------:R-:W-:Y:S01]  /*8400*/  FFMA R58, R66, R46, R69 ;  /* 0x0000002e423a7223 */ /* 0x000fe20000000045 */
[----:B------:R-:W-:Y:S01]  /*8410*/  FFMA R64, R64, R24, R77 ;  /* 0x0000001840407223 */ /* 0x000fe2000000004d */
[----:B------:R-:W-:Y:S01]  /*8420*/  FFMA R86, R66, R50, R59 ;  /* 0x0000003242567223 */ /* 0x000fe2000000003b */
[----:B------:R-:W-:Y:S01]  /*8430*/  LDS.128 R72, [R76+0x170] ;  /* 0x000170004c487984 */ /* 0x000fe20000000c00 */
[----:B------:R-:W-:Y:S01]  /*8440*/  FFMA R85, R67, R47, R58 ;  /* 0x0000002f43557223 */ /* 0x000fe2000000003a */
[----:B------:R-:W-:Y:S01]  /*8450*/  FFMA R65, R65, R25, R64 ;  /* 0x0000001941417223 */ /* 0x000fe20000000040 */
[C---:B--2---:R-:W-:Y:S01]  /*8460*/  FFMA R58, R36.reuse, R52, R28 ;  /* 0x00000034243a7223 */ /* 0x044fe2000000001c */
[C---:B------:R-:W-:Y:S01]  /*8470*/  FFMA R28, R36.reuse, R48, R29 ;  /* 0x00000030241c7223 */ /* 0x040fe2000000001d */
[----:B------:R-:W-:Y:S01]  /*8480*/  FFMA R30, R36, R44, R30 ;  /* 0x0000002c241e7223 */ /* 0x000fe2000000001e */
[----:B------:R-:W-:Y:S01]  /*8490*/  FFMA R84, R66, R26, R65 ;  /* 0x0000001a42547223 */ /* 0x000fe20000000041 */
[----:B------:R-:W-:Y:S01]  /*84a0*/  FFMA R36, R36, R24, R31 ;  /* 0x0000001824247223 */ /* 0x000fe2000000001f */
        /* <DEDUP_REMOVED lines=55> */
[----:B------:R-:W2:Y:S01]  /*8820*/  LDS.128 R20, [R0.X4+UR5+0x1960] ;  /* 0x0019600500147984 */ /* 0x000ea20008004c00 */
[----:B------:R-:W-:Y:S01]  /*8830*/  FFMA R9, R31, R27, R28 ;  /* 0x0000001b1f097223 */ /* 0x000fe2000000001c */
[----:B------:R-:W-:Y:S01]  /*8840*/  FFMA R6, R30, R54, R7 ;  /* 0x000000361e067223 */ /* 0x000fe20000000007 */
[----:B---3--:R-:W-:Y:S01]  /*8850*/  FFMA R28, R36, R24, R13 ;  /* 0x00000018241c7223 */ /* 0x008fe2000000000d */
        /* <DEDUP_REMOVED lines=21> */
[-C--:B------:R-:W-:Y:S01]  /*89b0*/  FFMA R93, R63, R27.reuse, R62 ;  /* 0x0000001b3f5d7223 */ /* 0x080fe2000000003e */
[C---:B-1----:R-:W-:Y:S01]  /*89c0*/  FFMA R38, R16.reuse, R48, R15 ;  /* 0x0000003010267223 */ /* 0x042fe2000000000f */
[----:B------:R-:W-:Y:S01]  /*89d0*/  LDS.128 R60, [R0.X4+UR5+0x70] ;  /* 0x00007005003c7984 */ /* 0x000fe20008004c00 */
[----:B------:R-:W-:Y:S01]  /*89e0*/  FFMA R13, R39, R27, R36 ;  /* 0x0000001b270d7223 */ /* 0x000fe20000000024 */
[C---:B------:R-:W-:Y:S01]  /*89f0*/  FFMA R36, R16.reuse, R44, R33 ;  /* 0x0000002c10247223 */ /* 0x040fe20000000021 */
[C---:B------:R-:W-:Y:S01]  /*8a00*/  FFMA R34, R16.reuse, R24, R34 ;  /* 0x0000001810227223 */ /* 0x040fe20000000022 */
[----:B------:R-:W1:Y:S01]  /*8a10*/  LDS.128 R64, [R76+0xf0] ;  /* 0x0000f0004c407984 */ /* 0x000e620000000c00 */
        /* <DEDUP_REMOVED lines=8> */
[----:B------:R-:W-:Y:S01]  /*8aa0*/  FFMA R34, R18, R26, R35 ;  /* 0x0000001a12227223 */ /* 0x000fe20000000023 */
[C---:B------:R-:W-:Y:S01]  /*8ab0*/  FFMA R10, R39.reuse, R55, R10 ;  /* 0x00000037270a7223 */ /* 0x040fe2000000000a */
[C---:B------:R-:W-:Y:S01]  /*8ac0*/  FFMA R11, R39.reuse, R51, R58 ;  /* 0x00000033270b7223 */ /* 0x040fe2000000003a */
[----:B------:R-:W-:Y:S01]  /*8ad0*/  FFMA R12, R39, R47, R12 ;  /* 0x0000002f270c7223 */ /* 0x000fe2000000000c */
[C---:B------:R-:W-:Y:S01]  /*8ae0*/  FFMA R15, R19.reuse, R51, R36 ;  /* 0x00000033130f7223 */ /* 0x040fe20000000024 */
[----:B--2---:R-:W-:Y:S01]  /*8af0*/  FFMA R124, R20, R48, R124 ;  /* 0x00000030147c7223 */ /* 0x004fe2000000007c */
[----:B------:R-:W2:Y:S01]  /*8b00*/  LDS.128 R36, [R0.X4+UR5+0xf0] ;  /* 0x0000f00500247984 */ /* 0x000ea20008004c00 */
[C---:B------:R-:W-:Y:S01]  /*8b10*/  FFMA R14, R18.reuse, R54, R17 ;  /* 0x00000036120e7223 */ /* 0x040fe20000000011 */
[----:B------:R-:W-:Y:S01]  /*8b20*/  FFMA R16, R18, R46, R33 ;  /* 0x0000002e12107223 */ /* 0x000fe20000000021 */
[----:B------:R-:W-:Y:S01]  /*8b30*/  FFMA R17, R19, R27, R34 ;  /* 0x0000001b13117223 */ /* 0x000fe20000000022 */
[C---:B------:R-:W-:Y:S01]  /*8b40*/  FFMA R34, R20.reuse, R52, R125 ;  /* 0x0000003414227223 */ /* 0x040fe2000000007d */
[C---:B------:R-:W-:Y:S01]  /*8b50*/  FFMA R18, R20.reuse, R44, R123 ;  /* 0x0000002c14127223 */ /* 0x040fe2000000007b */
[----:B------:R-:W-:Y:S01]  /*8b60*/  FFMA R33, R21, R49, R124 ;  /* 0x0000003115217223 */ /* 0x000fe2000000007c */
[C---:B------:R-:W-:Y:S01]  /*8b70*/  FFMA R14, R19.reuse, R55, R14 ;  /* 0x00000037130e7223 */ /* 0x040fe2000000000e */
[----:B------:R-:W-:Y:S01]  /*8b80*/  FFMA R16, R19, R47, R16 ;  /* 0x0000002f13107223 */ /* 0x000fe20000000010 */
[C---:B------:R-:W-:Y:S01]  /*8b90*/  FFMA R19, R21.reuse, R53, R34 ;  /* 0x0000003515137223 */ /* 0x040fe20000000022 */
[----:B------:R-:W-:Y:S01]  /*8ba0*/  FFMA R122, R20, R24, R122 ;  /* 0x00000018147a7223 */ /* 0x000fe2000000007a */
[C---:B------:R-:W-:Y:S01]  /*8bb0*/  FFMA R35, R21.reuse, R45, R18 ;  /* 0x0000002d15237223 */ /* 0x040fe20000000012 */
[----:B------:R-:W-:Y:S01]  /*8bc0*/  FFMA R34, R22, R50, R33 ;  /* 0x0000003216227223 */ /* 0x000fe20000000021 */
[----:B---3--:R-:W-:Y:S01]  /*8bd0*/  FFMA R32, R28, R24, R32 ;  /* 0x000000181c207223 */ /* 0x008fe20000000020 */
[----:B------:R-:W-:Y:S01]  /*8be0*/  FFMA R21, R21, R25, R122 ;  /* 0x0000001915157223 */ /* 0x000fe2000000007a */
[C---:B------:R-:W-:Y:S01]  /*8bf0*/  FFMA R18, R22.reuse, R54, R19 ;  /* 0x0000003616127223 */ /* 0x040fe20000000013 */
[----:B------:R-:W-:Y:S01]  /*8c00*/  FFMA R20, R22, R46, R35 ;  /* 0x0000002e16147223 */ /* 0x000fe20000000023 */
        /* <DEDUP_REMOVED lines=24> */
[C---:B----4-:R-:W-:Y:S01]  /*8d90*/  FFMA R24, R60.reuse, R68, R115 ;  /* 0x000000443c187223 */ /* 0x050fe20000000073 */
[----:B-----5:R-:W-:Y:S01]  /*8da0*/  FFMA R60, R60, R76, R57 ;  /* 0x0000004c3c3c7223 */ /* 0x020fe20000000039 */
[C---:B------:R-:W-:Y:S01]  /*8db0*/  FFMA R27, R61.reuse, R65, R116 ;  /* 0x000000413d1b7223 */ /* 0x040fe20000000074 */
[C---:B------:R-:W-:Y:S01]  /*8dc0*/  FFMA R25, R61.reuse, R73, R26 ;  /* 0x000000493d197223 */ /* 0x040fe2000000001a */
[C---:B------:R-:W-:Y:S01]  /*8dd0*/  FFMA R45, R61.reuse, R69, R24 ;  /* 0x000000453d2d7223 */ /* 0x040fe20000000018 */
[----:B------:R-:W-:Y:S01]  /*8de0*/  FFMA R61, R61, R77, R60 ;  /* 0x0000004d3d3d7223 */ /* 0x000fe2000000003c */
[----:B------:R-:W-:Y:S01]  /*8df0*/  FFMA R24, R62, R66, R27 ;  /* 0x000000423e187223 */ /* 0x000fe2000000001b */
[C---:B--2---:R-:W-:Y:S01]  /*8e00*/  FFMA R112, R36.reuse, R76, R112 ;  /* 0x0000004c24707223 */ /* 0x044fe20000000070 */
[----:B------:R-:W-:Y:S01]  /*8e10*/  FFMA R110, R36, R64, R110 ;  /* 0x00000040246e7223 */ /* 0x000fe2000000006e */
[----:B------:R-:W-:Y:S01]  /*8e20*/  FFMA R44, R62, R78, R61 ;  /* 0x0000004e3e2c7223 */ /* 0x000fe2000000003d */
[----:B------:R-:W-:Y:S01]  /*8e30*/  FFMA R61, R63, R67, R24 ;  /* 0x000000433f3d7223 */ /* 0x000fe20000000018 */
[----:B------:R-:W-:Y:S01]  /*8e40*/  FFMA R24, R36, R72, R111 ;  /* 0x0000004824187223 */ /* 0x000fe2000000006f */
        /* <DEDUP_REMOVED lines=9> */
[-C--:B------:R-:W-:Y:S01]  /*8ee0*/  FFMA R63, R63, R79.reuse, R44 ;  /* 0x0000004f3f3f7223 */ /* 0x080fe2000000002c */
        /* <DEDUP_REMOVED lines=56> */
[C---:B---3--:R-:W-:Y:S01]  /*9270*/  FFMA R100, R36.reuse, R76, R100 ;  /* 0x0000004c24647223 */ /* 0x048fe20000000064 */
        /* <DEDUP_REMOVED lines=19> */
[C---:B-1----:R-:W-:Y:S01]  /*93b0*/  FFMA R38, R32.reuse, R76, R83 ;  /* 0x0000004c20267223 */ /* 0x042fe20000000053 */
        /* <DEDUP_REMOVED lines=34> */
[----:B------:R-:W4:Y:S01]  /*95e0*/  LDS.128 R100, [R0.X4+UR5+0x18f0] ;  /* 0x0018f00500647984 */ /* 0x000f220008004c00 */
        /* <DEDUP_REMOVED lines=31> */
[----:B------:R-:W5:Y:S01]  /*97e0*/  LDS.128 R104, [R0.X4+UR5+0x1970] ;  /* 0x0019700500687984 */ /* 0x000f620008004c00 */
        /* <DEDUP_REMOVED lines=15> */
[-C--:B----4-:R-:W-:Y:S01]  /*98e0*/  FFMA R16, R100, R64.reuse, R16 ;  /* 0x0000004064107223 */ /* 0x090fe20000000010 */
[----:B------:R-:W-:Y:S01]  /*98f0*/  FFMA R24, R83, R71, R24 ;  /* 0x0000004753187223 */ /* 0x000fe20000000018 */
[C---:B---3--:R-:W-:Y:S01]  /*9900*/  FFMA R8, R88.reuse, R64, R8 ;  /* 0x0000004058087223 */ /* 0x048fe20000000008 */
[C---:B------:R-:W-:Y:S01]  /*9910*/  FFMA R2, R88.reuse, R72, R7 ;  /* 0x0000004858027223 */ /* 0x040fe20000000007 */
        /* <DEDUP_REMOVED lines=32> */
[----:B------:R-:W-:Y:S01]  /*9b20*/  FFMA R4, R102, R78, R3 ;  /* 0x0000004e66047223 */ /* 0x000fe20000000003 */
[----:B------:R-:W-:Y:S01]  /*9b30*/  FFMA R84, R90, R70, R89 ;  /* 0x000000465a547223 */ /* 0x000fe20000000059 */
[C---:B-----5:R-:W-:Y:S01]  /*9b40*/  FFMA R88, R104.reuse, R68, R21 ;  /* 0x0000004468587223 */ /* 0x060fe20000000015 */
[----:B------:R-:W-:Y:S01]  /*9b50*/  FFMA R13, R103, R67, R2 ;  /* 0x00000043670d7223 */ /* 0x000fe20000000002 */
[----:B------:R-:W-:Y:S01]  /*9b60*/  IADD3 R2, P0, R143, UR6, RZ ;  /* 0x000000068f027c10 */ /* 0x000fe2000ff1e0ff */
[----:B------:R-:W-:Y:S01]  /*9b70*/  FFMA R15, R103, R79, R4 ;  /* 0x0000004f670f7223 */ /* 0x000fe20000000004 */
[----:B------:R-:W-:Y:S01]  /*9b80*/  IADD3 R4, P2, R145, UR6, RZ ;  /* 0x0000000691047c10 */ /* 0x000fe2000ff5e0ff */
[----:B------:R-:W-:Y:S01]  /*9b90*/  FFMA R20, R104, R64, R20 ;  /* 0x0000004068147223 */ /* 0x000fe20000000014 */
[----:B------:R-:W-:Y:S01]  /*9ba0*/  IADD3.X R3, R142, UR7, RZ, P0, !PT ;  /* 0x000000078e037c10 */ /* 0x000fe200087fe4ff */
[----:B------:R-:W-:Y:S01]  /*9bb0*/  FFMA R90, R104, R72, R19 ;  /* 0x00000048685a7223 */ /* 0x000fe20000000013 */
[----:B------:R-:W-:Y:S01]  /*9bc0*/  ISETP.GE.U32.AND P0, PT, R136, R126, PT ;  /* 0x0000007e8800720c */ /* 0x000fe20003f06070 */
[----:B------:R-:W-:Y:S01]  /*9bd0*/  FFMA R100, R100, R68, R17 ;  /* 0x0000004464647223 */ /* 0x000fe20000000011 */
[----:B------:R-:W-:Y:S01]  /*9be0*/  IADD3 R6, P3, R147, UR6, RZ ;  /* 0x0000000693067c10 */ /* 0x000fe2000ff7e0ff */
[----:B------:R-:W-:Y:S01]  /*9bf0*/  FFMA R14, R102, R74, R5 ;  /* 0x0000004a660e7223 */ /* 0x000fe20000000005 */
[----:B------:R-:W-:Y:S01]  /*9c00*/  LEA R21, R131, R135, 0xd ;  /* 0x0000008783157211 */ /* 0x000fe200078e68ff */
[----:B------:R-:W-:Y:S01]  /*9c10*/  FFMA R104, R104, R76, R18 ;  /* 0x0000004c68687223 */ /* 0x000fe20000000012 */
[C---:B------:R-:W-:Y:S01]  /*9c20*/  FFMA R86, R91.reuse, R75, R86 ;  /* 0x0000004b5b567223 */ /* 0x040fe20000000056 */
[----:B------:R-:W-:Y:S01]  /*9c30*/  FFMA R84, R91, R71, R84 ;  /* 0x000000475b547223 */ /* 0x000fe20000000054 */
[----:B------:R-:W-:Y:S01]  /*9c40*/  IADD3.X R5, R144, UR7, RZ, P2, !PT ;  /* 0x0000000790057c10 */ /* 0x000fe200097fe4ff */
[----:B------:R-:W1:Y:S01]  /*9c50*/  LDS.128 R16, [R0.X4+UR5+0x19f0] ;  /* 0x0019f00500107984 */ /* 0x000e620008004c00 */
[----:B------:R-:W-:Y:S01]  /*9c60*/  LEA R89, R131, R134, 0xd ;  /* 0x0000008683597211 */ /* 0x000fe200078e68ff */
[----:B------:R-:W-:Y:S01]  /*9c70*/  FFMA R93, R93, R69, R92 ;  /* 0x000000455d5d7223 */ /* 0x000fe2000000005c */
[----:B------:R-:W-:Y:S01]  /*9c80*/  IADD3.X R7, R146, UR7, RZ, P3, !PT ;  /* 0x0000000792077c10 */ /* 0x000fe20009ffe4ff */
[----:B------:R-:W-:Y:S06]  /*9c90*/  BAR.SYNC 0x0 ;  /* 0x0000000000007b1d */ /* 0x000fec0000000000 */
[C---:B------:R-:W-:Y:S01]  /*9ca0*/  LEA R91, R131.reuse, R133, 0xd ;  /* 0x00000085835b7211 */ /* 0x040fe200078e68ff */
[----:B------:R-:W-:Y:S01]  /*9cb0*/  @!PT LDS RZ, [RZ] ;  /* 0x00000000fffff984 */ /* 0x000fe20000000800 */
[----:B------:R-:W-:Y:S01]  /*9cc0*/  @!PT LDS RZ, [RZ] ;  /* 0x00000000fffff984 */ /* 0x000fe20000000800 */
[----:B------:R-:W-:Y:S01]  /*9cd0*/  @!PT LDS RZ, [RZ] ;  /* 0x00000000fffff984 */ /* 0x000fe20000000800 */
[----:B------:R2:W-:Y:S01]  /*9ce0*/  LDGSTS.E.BYPASS.128 [R21], [R2.64], !P0 ;  /* 0x0000000002157fae */ /* 0x0005e2000c101c4a */
[----:B------:R-:W-:Y:S01]  /*9cf0*/  FFMA R8, R94, R70, R93 ;  /* 0x000000465e087223 */ /* 0x000fe2000000005d */
[----:B------:R-:W-:Y:S01]  /*9d00*/  LEA R93, R131, R132, 0xd ;  /* 0x00000084835d7211 */ /* 0x000fe200078e68ff */
[----:B------:R-:W-:Y:S01]  /*9d10*/  FFMA R10, R95, R75, R10 ;  /* 0x0000004b5f0a7223 */ /* 0x000fe2000000000a */
[----:B------:R3:W-:Y:S01]  /*9d20*/  LDGSTS.E.BYPASS.128 [R89], [R4.64], !P0 ;  /* 0x0000000004597fae */ /* 0x0007e2000c101c4a */
[----:B------:R-:W-:Y:S01]  /*9d30*/  LEA R0, R131, 0x4000, 0xe ;  /* 0x0000400083007811 */ /* 0x000fe200078e70ff */
[----:B------:R-:W-:Y:S01]  /*9d40*/  FFMA R8, R95, R71, R8 ;  /* 0x000000475f087223 */ /* 0x000fe20000000008 */
[----:B------:R-:W-:Y:S01]  /*9d50*/  FFMA R101, R101, R69, R100 ;  /* 0x0000004565657223 */ /* 0x000fe20000000064 */
[----:B------:R4:W-:Y:S01]  /*9d60*/  LDGSTS.E.BYPASS.128 [R91], [R6.64], !P0 ;  /* 0x00000000065b7fae */ /* 0x0009e2000c101c4a */
[----:B------:R-:W-:Y:S01]  /*9d70*/  IADD3 R95, R141, R0, RZ ;  /* 0x000000008d5f7210 */ /* 0x000fe20007ffe0ff */
[----:B------:R-:W-:Y:S01]  /*9d80*/  FFMA R14, R103, R75, R14 ;  /* 0x0000004b670e7223 */ /* 0x000fe2000000000e */
[----:B------:R-:W-:Y:S01]  /*9d90*/  FFMA R12, R102, R70, R101 ;  /* 0x00000046660c7223 */ /* 0x000fe20000000065 */
[----:B--2---:R-:W-:Y:S01]  /*9da0*/  IADD3 R2, P1, R149, UR6, RZ ;  /* 0x0000000695027c10 */ /* 0x004fe2000ff3e0ff */
[----:B------:R-:W-:Y:S01]  /*9db0*/  USHF.L.U32 UR5, UR4, 0xd, URZ ;  /* 0x0000000d04057899 */ /* 0x000fe2000800063f */
[----:B------:R-:W-:Y:S01]  /*9dc0*/  IADD3 R21, R135, R0, RZ ;  /* 0x0000000087157210 */ /* 0x000fe20007ffe0ff */
[----:B------:R-:W-:Y:S01]  /*9dd0*/  FFMA R12, R103, R71, R12 ;  /* 0x00000047670c7223 */ /* 0x000fe2000000000c */
[----:B------:R-:W-:-:S02]  /*9de0*/  IADD3.X R3, R148, UR7, RZ, P1, !PT ;  /* 0x0000000794037c10 */ /* 0x000fc40008ffe4ff */
[----:B---3--:R-:W-:Y:S02]  /*9df0*/  IADD3 R4, P1, R153, UR6, RZ ;  /* 0x0000000699047c10 */ /* 0x008fe4000ff3e0ff */
[----:B----4-:R-:W-:Y:S01]  /*9e00*/  IADD3 R6, P2, R151, UR6, RZ ;  /* 0x0000000697067c10 */ /* 0x010fe2000ff5e0ff */
[----:B------:R2:W-:Y:S01]  /*9e10*/  LDGSTS.E.BYPASS.128 [R93], [R2.64], !P0 ;  /* 0x00000000025d7fae */ /* 0x0005e2000c101c4a */
[----:B------:R-:W-:Y:S02]  /*9e20*/  IADD3.X R5, R152, UR7, RZ, P1, !PT ;  /* 0x0000000798057c10 */ /* 0x000fe40008ffe4ff */
[----:B------:R-:W-:Y:S01]  /*9e30*/  IADD3.X R7, R150, UR7, RZ, P2, !PT ;  /* 0x0000000796077c10 */ /* 0x000fe200097fe4ff */
[----:B------:R-:W0:Y:S01]  /*9e40*/  LDGDEPBAR ;  /* 0x00000000000079af */ /* 0x000e220000000000 */
[-C--:B------:R-:W-:Y:S02]  /*9e50*/  IADD3 R89, R134, R0.reuse, RZ ;  /* 0x0000000086597210 */ /* 0x080fe40007ffe0ff */
[-C--:B------:R-:W-:Y:S01]  /*9e60*/  IADD3 R91, R133, R0.reuse, RZ ;  /* 0x00000000855b7210 */ /* 0x080fe20007ffe0ff */
[----:B------:R3:W-:Y:S01]  /*9e70*/  LDGSTS.E.BYPASS.128 [R21], [R6.64], !P0 ;  /* 0x0000000006157fae */ /* 0x0007e2000c101c4a */
[----:B------:R-:W-:Y:S01]  /*9e80*/  IADD3 R99, R140, R0, RZ ;  /* 0x000000008c637210 */ /* 0x000fe20007ffe0ff */
[C---:B-1----:R-:W-:Y:S01]  /*9e90*/  FFMA R22, R16.reuse, R76, R22 ;  /* 0x0000004c10167223 */ /* 0x042fe20000000016 */
[----:B------:R-:W-:Y:S01]  /*9ea0*/  IADD3 R101, R139, R0, RZ ;  /* 0x000000008b657210 */ /* 0x000fe20007ffe0ff */
[----:B------:R1:W-:Y:S01]  /*9eb0*/  LDGSTS.E.BYPASS.128 [R89], [R4.64], !P0 ;  /* 0x0000000004597fae */ /* 0x0003e2000c101c4a */
[----:B--2---:R-:W-:Y:S01]  /*9ec0*/  IADD3 R2, P2, R155, UR6, RZ ;  /* 0x000000069b027c10 */ /* 0x004fe2000ff5e0ff */
[----:B------:R-:W-:Y:S01]  /*9ed0*/  FFMA R72, R16, R72, R23 ;  /* 0x0000004810487223 */ /* 0x000fe20000000017 */
[----:B------:R-:W-:Y:S01]  /*9ee0*/  IADD3 R93, R132, R0, RZ ;  /* 0x00000000845d7210 */ /* 0x000fe20007ffe0ff */
[----:B------:R-:W-:Y:S01]  /*9ef0*/  FFMA R68, R16, R68, R97 ;  /* 0x0000004410447223 */ /* 0x000fe20000000061 */
[----:B------:R-:W-:Y:S01]  /*9f00*/  IADD3.X R3, R154, UR7, RZ, P2, !PT ;  /* 0x000000079a037c10 */ /* 0x000fe200097fe4ff */
[----:B------:R-:W-:Y:S01]  /*9f10*/  FFMA R96, R16, R64, R96 ;  /* 0x0000004010607223 */ /* 0x000fe20000000060 */
[----:B------:R-:W-:Y:S01]  /*9f20*/  IADD3 R103, R138, R0, RZ ;  /* 0x000000008a677210 */ /* 0x000fe20007ffe0ff */
[-C--:B---3--:R-:W-:Y:S01]  /*9f30*/  FFMA R21, R105, R77.reuse, R104 ;  /* 0x0000004d69157223 */ /* 0x088fe20000000068 */
[----:B------:R-:W-:Y:S01]  /*9f40*/  IADD3 R6, P1, R157, UR6, RZ ;  /* 0x000000069d067c10 */ /* 0x000fe2000ff3e0ff */
[----:B------:R2:W-:Y:S01]  /*9f50*/  LDGSTS.E.BYPASS.128 [R91], [R2.64], !P0 ;  /* 0x00000000025b7fae */ /* 0x0005e2000c101c4a */
[----:B------:R-:W-:Y:S01]  /*9f60*/  FFMA R77, R17, R77, R22 ;  /* 0x0000004d114d7223 */ /* 0x000fe20000000016 */
[----:B-1----:R-:W-:Y:S01]  /*9f70*/  IADD3 R4, P2, R159, UR6, RZ ;  /* 0x000000069f047c10 */ /* 0x002fe2000ff5e0ff */
[-C--:B------:R-:W-:Y:S01]  /*9f80*/  FFMA R89, R105, R73.reuse, R90 ;  /* 0x0000004969597223 */ /* 0x080fe2000000005a */
[----:B------:R-:W-:Y:S01]  /*9f90*/  IADD3.X R7, R156, UR7, RZ, P1, !PT ;  /* 0x000000079c077c10 */ /* 0x000fe20008ffe4ff */
[----:B------:R-:W-:Y:S01]  /*9fa0*/  FFMA R73, R17, R73, R72 ;  /* 0x0000004911497223 */ /* 0x000fe20000000048 */
[----:B------:R-:W-:-:S03]  /*9fb0*/  IADD3.X R5, R158, UR7, RZ, P2, !PT ;  /* 0x000000079e057c10 */ /* 0x000fc600097fe4ff */
[----:B------:R1:W-:Y:S01]  /*9fc0*/  LDGSTS.E.BYPASS.128 [R93], [R6.64], !P0 ;  /* 0x00000000065d7fae */ /* 0x0003e2000c101c4a */
[-C--:B------:R-:W-:Y:S01]  /*9fd0*/  FFMA R22, R18, R74.reuse, R73 ;  /* 0x0000004a12167223 */ /* 0x080fe20000000049 */
[----:B--2---:R-:W-:Y:S02]  /*9fe0*/  IADD3 R2, P1, R161, UR6, RZ ;  /* 0x00000006a1027c10 */ /* 0x004fe4000ff3e0ff */
[----:B------:R2:W-:Y:S01]  /*9ff0*/  LDGSTS.E.BYPASS.128 [R95], [R4.64], !P0 ;  /* 0x00000000045f7fae */ /* 0x0005e2000c101c4a */
[C---:B------:R-:W-:Y:S01]  /*a000*/  FFMA R91, R105.reuse, R65, R20 ;  /* 0x00000041695b7223 */ /* 0x040fe20000000014 */
[-C--:B------:R-:W-:Y:S01]  /*a010*/  FFMA R105, R105, R69.reuse, R88 ;  /* 0x0000004569697223 */ /* 0x080fe20000000058 */
[----:B------:R-:W-:Y:S01]  /*a020*/  IADD3.X R3, R160, UR7, RZ, P1, !PT ;  /* 0x00000007a0037c10 */ /* 0x000fe20008ffe4ff */
[C---:B------:R-:W-:Y:S01]  /*a030*/  FFMA R20, R106.reuse, R74, R89 ;  /* 0x0000004a6a147223 */ /* 0x040fe20000000059 */
[C---:B------:R-:W-:Y:S01]  /*a040*/  FFMA R69, R17.reuse, R69, R68 ;  /* 0x0000004511457223 */ /* 0x040fe20000000044 */
[----:B------:R-:W-:Y:S01]  /*a050*/  FFMA R17, R17, R65, R96 ;  /* 0x0000004111117223 */ /* 0x000fe20000000060 */
[C---:B------:R-:W-:Y:S01]  /*a060*/  FFMA R0, R106.reuse, R66, R91 ;  /* 0x000000426a007223 */ /* 0x040fe2000000005b */
[----:B-1----:R-:W-:Y:S01]  /*a070*/  IADD3 R6, P2, R163, UR6, RZ ;  /* 0x00000006a3067c10 */ /* 0x002fe2000ff5e0ff */
[----:B------:R1:W-:Y:S01]  /*a080*/  LDGSTS.E.BYPASS.128 [R99], [R2.64], !P0 ;  /* 0x0000000002637fae */ /* 0x0003e2000c101c4a */
[----:B------:R-:W-:Y:S01]  /*a090*/  FFMA R88, R106, R78, R21 ;  /* 0x0000004e6a587223 */ /* 0x000fe20000000015 */
[----:B------:R-:W-:Y:S01]  /*a0a0*/  FFMA R66, R18, R66, R17 ;  /* 0x0000004212427223 */ /* 0x000fe20000000011 */
[----:B--2---:R-:W-:Y:S01]  /*a0b0*/  IADD3 R4, P3, R165, UR6, RZ ;  /* 0x00000006a5047c10 */ /* 0x004fe2000ff7e0ff */
[----:B------:R-:W-:Y:S01]  /*a0c0*/  UIADD3 UR6, UP1, UR6, 0x80, URZ ;  /* 0x0000008006067890 */ /* 0x000fe2000ff3e03f */
[----:B------:R-:W-:Y:S01]  /*a0d0*/  IADD3.X R7, R162, UR7, RZ, P2, !PT ;  /* 0x00000007a2077c10 */ /* 0x000fe200097fe4ff */
[----:B------:R-:W-:Y:S01]  /*a0e0*/  FFMA R106, R106, R70, R105 ;  /* 0x000000466a6a7223 */ /* 0x000fe20000000069 */
[----:B------:R-:W-:Y:S01]  /*a0f0*/  IADD3.X R5, R164, UR7, RZ, P3, !PT ;  /* 0x00000007a4057c10 */ /* 0x000fe20009ffe4ff */
[----:B------:R-:W-:Y:S01]  /*a100*/  UIADD3.X UR7, URZ, UR7, URZ, UP1, !UPT ;  /* 0x000000073f077290 */ /* 0x000fe20008ffe43f */
[C---:B------:R-:W-:Y:S01]  /*a110*/  FFMA R22, R19.reuse, R75, R22 ;  /* 0x0000004b13167223 */ /* 0x040fe20000000016 */
[----:B------:R2:W-:Y:S01]  /*a120*/  LDGSTS.E.BYPASS.128 [R101], [R6.64], !P0 ;  /* 0x0000000006657fae */ /* 0x0005e2000c101c4a */
[----:B------:R-:W-:-:S03]  /*a130*/  FFMA R21, R19, R67, R66 ;  /* 0x0000004313157223 */ /* 0x000fc60000000042 */
[----:B------:R3:W-:Y:S01]  /*a140*/  LDGSTS.E.BYPASS.128 [R103], [R4.64], !P0 ;  /* 0x0000000004677fae */ /* 0x0007e2000c101c4a */
[----:B------:R-:W-:-:S03]  /*a150*/  ISETP.GE.U32.AND P0, PT, R136, 0x90, PT ;  /* 0x000000908800780c */ /* 0x000fc60003f06070 */
[----:B------:R-:W0:Y:S01]  /*a160*/  LDGDEPBAR ;  /* 0x00000000000079af */ /* 0x000e220000000000 */
[C---:B--2---:R-:W-:Y:S01]  /*a170*/  FFMA R6, R107.reuse, R75, R20 ;  /* 0x0000004b6b067223 */ /* 0x044fe20000000014 */
[C---:B------:R-:W-:Y:S01]  /*a180*/  FFMA R20, R18.reuse, R70, R69 ;  /* 0x0000004612147223 */ /* 0x040fe20000000045 */
[----:B------:R-:W-:Y:S01]  /*a190*/  FFMA R18, R18, R78, R77 ;  /* 0x0000004e12127223 */ /* 0x000fe2000000004d */
[C---:B------:R-:W-:Y:S01]  /*a1a0*/  FFMA R7, R107.reuse, R79, R88 ;  /* 0x0000004f6b077223 */ /* 0x040fe20000000058 */
[C---:B---3--:R-:W-:Y:S01]  /*a1b0*/  FFMA R5, R107.reuse, R67, R0 ;  /* 0x000000436b057223 */ /* 0x048fe20000000000 */
[----:B------:R-:W-:Y:S01]  /*a1c0*/  FFMA R4, R107, R71, R106 ;  /* 0x000000476b047223 */ /* 0x000fe2000000006a */
[C---:B------:R-:W-:Y:S01]  /*a1d0*/  FFMA R23, R19.reuse, R79, R18 ;  /* 0x0000004f13177223 */ /* 0x040fe20000000012 */
[----:B------:R-:W-:Y:S01]  /*a1e0*/  FFMA R20, R19, R71, R20 ;  /* 0x0000004713147223 */ /* 0x000fe20000000014 */
[----:B------:R-:W-:-:S04]  /*a1f0*/  DEPBAR.LE SB0, 0x2 ;  /* 0x000080800000791a */ /* 0x000fc80000000000 */
[----:B------:R-:W-:Y:S06]  /*a200*/  BAR.SYNC 0x0 ;  /* 0x0000000000007b1d */ /* 0x000fec0000000000 */
[----:B-1----:R-:W-:Y:S01]  /*a210*/  @P0 CALL.REL.NOINC `(.L_x_0) ;  /* 0x0000001000000944 */ /* 0x002fe20003c00000 */
[----:B------:R-:W-:Y:S05]  /*a220*/  BRA `(.L_x_1) ;  /* 0xffff70d000007947 */ /* 0x000fea000383ffff */
.L_x_0:
[----:B------:R-:W2:Y:S01]  /*a230*/  LDL.LU R92, [R1] ;  /* 0x00000000015c7983 */ /* 0x000ea20000300800 */
[----:B------:R-:W-:-:S04]  /*a240*/  DEPBAR.LE SB0, 0x0 ;  /* 0x000080000000791a */ /* 0x000fc80000000000 */
[----:B------:R-:W1:Y:S04]  /*a250*/  S2R R129, SR_TID.X ;  /* 0x0000000000817919 */ /* 0x000e680000002100 */
[----:B------:R-:W3:Y:S01]  /*a260*/  S2R R0, SR_TID.X ;  /* 0x0000000000007919 */ /* 0x000ee20000002100 */
[----:B-1----:R-:W-:Y:S02]  /*a270*/  SHF.L.U32 R129, R129, 0x2, RZ ;  /* 0x0000000281817819 */ /* 0x002fe400000006ff */
[----:B---3--:R-:W-:Y:S02]  /*a280*/  SHF.R.U32.HI R3, RZ, 0x5, R0 ;  /* 0x00000005ff037819 */ /* 0x008fe40000011600 */
[----:B------:R-:W-:Y:S02]  /*a290*/  LOP3.LUT R126, R129, 0x7c, RZ, 0xc0, !PT ;  /* 0x0000007c817e7812 */ /* 0x000fe400078ec0ff */
[----:B------:R-:W-:-:S05]  /*a2a0*/  SGXT.U32 R3, R3, 0x2 ;  /* 0x000000020303781a */ /* 0x000fca0000000000 */
[C---:B------:R-:W-:Y:S01]  /*a2b0*/  IMAD R88, R3.reuse, 0x210, R126 ;  /* 0x0000021003587824 */ /* 0x040fe200078e027e */
[----:B------:R-:W-:Y:S06]  /*a2c0*/  BAR.SYNC 0x0 ;  /* 0x0000000000007b1d */ /* 0x000fec0000000000 */
[----:B------:R-:W-:Y:S01]  /*a2d0*/  SHF.L.U32 R2, R88, 0x2, RZ ;  /* 0x0000000258027819 */ /* 0x000fe200000006ff */
[----:B------:R-:W-:Y:S04]  /*a2e0*/  STS.128 [R88.X4], R60 ;  /* 0x0000003c58007388 */ /* 0x000fe80000004c00 */
[----:B------:R-:W-:Y:S01]  /*a2f0*/  IMAD R2, R3, -0x630, R2 ;  /* 0xfffff9d003027824 */ /* 0x000fe200078e0202 */
[----:B------:R-:W-:Y:S04]  /*a300*/  STS.128 [R88.X4+0x210], R56 ;  /* 0x0002103858007388 */ /* 0x000fe80000004c00 */
[----:B------:R-:W-:Y:S04]  /*a310*/  STS.128 [R88.X4+0x420], R52 ;  /* 0x0004203458007388 */ /* 0x000fe80000004c00 */
[----:B------:R-:W-:Y:S04]  /*a320*/  STS.128 [R88.X4+0x630], R48 ;  /* 0x0006303058007388 */ /* 0x000fe80000004c00 */
[----:B------:R-:W-:Y:S06]  /*a330*/  BAR.SYNC 0x0 ;  /* 0x0000000000007b1d */ /* 0x000fec0000000000 */
[----:B------:R-:W1:Y:S04]  /*a340*/  LDS.128 R72, [R2] ;  /* 0x0000000002487984 */ /* 0x000e680000000c00 */
[----:B------:R-:W3:Y:S04]  /*a350*/  LDS.128 R76, [R2+0x840] ;  /* 0x00084000024c7984 */ /* 0x000ee80000000c00 */
[----:B------:R-:W4:Y:S04]  /*a360*/  LDS.128 R68, [R2+0x1080] ;  /* 0x0010800002447984 */ /* 0x000f280000000c00 */
[----:B------:R-:W5:Y:S04]  /*a370*/  LDS.128 R64, [R2+0x18c0] ;  /* 0x0018c00002407984 */ /* 0x000f680000000c00 */
[----:B------:R-:W-:Y:S06]  /*a380*/  BAR.SYNC 0x0 ;  /* 0x0000000000007b1d */ /* 0x000fec0000000000 */
[----:B------:R-:W-:Y:S04]  /*a390*/  STS.128 [R88.X4], R44 ;  /* 0x0000002c58007388 */ /* 0x000fe80000004c00 */
[----:B------:R-:W-:Y:S04]  /*a3a0*/  STS.128 [R88.X4+0x210], R40 ;  /* 0x0002102858007388 */ /* 0x000fe80000004c00 */
[----:B------:R-:W-:Y:S04]  /*a3b0*/  STS.128 [R88.X4+0x420], R36 ;  /* 0x0004202458007388 */ /* 0x000fe80000004c00 */
[----:B------:R-:W-:Y:S04]  /*a3c0*/  STS.128 [R88.X4+0x630], R32 ;  /* 0x0006302058007388 */ /* 0x000fe80000004c00 */
[----:B------:R-:W-:Y:S06]  /*a3d0*/  BAR.SYNC 0x0 ;  /* 0x0000000000007b1d */ /* 0x000fec0000000000 */
[----:B------:R-:W1:Y:S01]  /*a3e0*/  LDS.128 R60, [R2] ;  /* 0x00000000023c7984 */ /* 0x000e620000000c00 */
[----:B------:R-:W-:-:S02]  /*a3f0*/  ULDC UR4, c[0x0][0x178] ;  /* 0x00005e0000047ab9 */ /* 0x000fc40000000800 */
[----:B------:R-:W-:Y:S01]  /*a400*/  UIMAD UR4, UR4, 0x32, URZ ;  /* 0x00000032040478a4 */ /* 0x000fe2000f8e023f */
[----:B------:R-:W1:Y:S04]  /*a410*/  LDS.128 R48, [R2+0x840] ;  /* 0x0008400002307984 */ /* 0x000e680000000c00 */
[----:B------:R-:W1:Y:S04]  /*a420*/  LDS.128 R52, [R2+0x1080] ;  /* 0x0010800002347984 */ /* 0x000e680000000c00 */
[----:B------:R-:W1:Y:S01]  /*a430*/  LDS.128 R56, [R2+0x18c0] ;  /* 0x0018c00002387984 */ /* 0x000e620000000c00 */
[----:B------:R-:W-:-:S03]  /*a440*/  LOP3.LUT R3, R137, 0x4, RZ, 0xfc, !PT ;  /* 0x0000000489037812 */ /* 0x000fc600078efcff */
[----:B------:R-:W-:Y:S06]  /*a450*/  BAR.SYNC 0x0 ;  /* 0x0000000000007b1d */ /* 0x000fec0000000000 */
[----:B------:R-:W-:Y:S04]  /*a460*/  STS.128 [R88.X4], R28 ;  /* 0x0000001c58007388 */ /* 0x000fe80000004c00 */
[----:B------:R-:W-:Y:S04]  /*a470*/  STS.128 [R88.X4+0x210], R24 ;  /* 0x0002101858007388 */ /* 0x000fe80000004c00 */
[----:B------:R-:W-:Y:S04]  /*a480*/  STS.128 [R88.X4+0x420], R80 ;  /* 0x0004205058007388 */ /* 0x000fe80000004c00 */
[----:B------:R-:W-:Y:S04]  /*a490*/  STS.128 [R88.X4+0x630], R84 ;  /* 0x0006305458007388 */ /* 0x000fe80000004c00 */
[----:B------:R-:W-:Y:S06]  /*a4a0*/  BAR.SYNC 0x0 ;  /* 0x0000000000007b1d */ /* 0x000fec0000000000 */
[----:B------:R-:W1:Y:S01]  /*a4b0*/  LDS.128 R40, [R2] ;  /* 0x0000000002287984 */ /* 0x000e620000000c00 */
[----:B------:R-:W-:-:S03]  /*a4c0*/  LOP3.LUT R25, R137, 0x8, RZ, 0xfc, !PT ;  /* 0x0000000889197812 */ /* 0x000fc600078efcff */
[----:B------:R-:W1:Y:S01]  /*a4d0*/  LDS.128 R36, [R2+0x840] ;  /* 0x0008400002247984 */ /* 0x000e620000000c00 */
[----:B------:R-:W-:-:S03]  /*a4e0*/  LOP3.LUT R27, R137, 0xc, RZ, 0xfc, !PT ;  /* 0x0000000c891b7812 */ /* 0x000fc600078efcff */
[----:B------:R-:W1:Y:S04]  /*a4f0*/  LDS.128 R32, [R2+0x1080] ;  /* 0x0010800002207984 */ /* 0x000e680000000c00 */
[----:B------:R-:W1:Y:S04]  /*a500*/  LDS.128 R16, [R2+0x18c0] ;  /* 0x0018c00002107984 */ /* 0x000e680000000c00 */
[----:B------:R-:W-:Y:S06]  /*a510*/  BAR.SYNC 0x0 ;  /* 0x0000000000007b1d */ /* 0x000fec0000000000 */
[----:B------:R3:W-:Y:S01]  /*a520*/  STS.128 [R88.X4], R8 ;  /* 0x0000000858007388 */ /* 0x0007e20000004c00 */
[----:B------:R-:W-:-:S03]  /*a530*/  MOV R81, 0x4 ;  /* 0x0000000400517802 */ /* 0x000fc60000000f00 */
[----:B------:R-:W-:Y:S04]  /*a540*/  STS.128 [R88.X4+0x420], R4 ;  /* 0x0004200458007388 */ /* 0x000fe80000004c00 */
[----:B------:R4:W-:Y:S01]  /*a550*/  STS.128 [R88.X4+0x210], R12 ;  /* 0x0002100c58007388 */ /* 0x0009e20000004c00 */
[----:B---3--:R-:W-:-:S03]  /*a560*/  LOP3.LUT R9, R137, 0x10, RZ, 0xfc, !PT ;  /* 0x0000001089097812 */ /* 0x008fc600078efcff */
[----:B------:R3:W-:Y:S01]  /*a570*/  STS.128 [R88.X4+0x630], R20 ;  /* 0x0006301458007388 */ /* 0x0007e20000004c00 */
[C---:B----4-:R-:W-:Y:S02]  /*a580*/  LOP3.LUT R15, R137.reuse, 0x18, RZ, 0xfc, !PT ;  /* 0x00000018890f7812 */ /* 0x050fe400078efcff */
[C---:B---3--:R-:W-:Y:S02]  /*a590*/  LOP3.LUT R21, R137.reuse, 0x1c, RZ, 0xfc, !PT ;  /* 0x0000001c89157812 */ /* 0x048fe400078efcff */
[C---:B------:R-:W-:Y:S02]  /*a5a0*/  LOP3.LUT R23, R137.reuse, 0x20, RZ, 0xfc, !PT ;  /* 0x0000002089177812 */ /* 0x040fe400078efcff */
[C---:B------:R-:W-:Y:S02]  /*a5b0*/  LOP3.LUT R31, R137.reuse, 0x2c, RZ, 0xfc, !PT ;  /* 0x0000002c891f7812 */ /* 0x040fe400078efcff */
[C---:B------:R-:W-:Y:S02]  /*a5c0*/  LOP3.LUT R45, R137.reuse, 0x30, RZ, 0xfc, !PT ;  /* 0x00000030892d7812 */ /* 0x040fe400078efcff */
[----:B------:R-:W-:-:S02]  /*a5d0*/  LOP3.LUT R47, R137, 0x34, RZ, 0xfc, !PT ;  /* 0x00000034892f7812 */ /* 0x000fc400078efcff */
[----:B--2---:R-:W-:-:S04]  /*a5e0*/  LOP3.LUT R0, R92, 0x7c, R129, 0xf8, !PT ;  /* 0x0000007c5c007812 */ /* 0x004fc800078ef881 */
[----:B------:R-:W-:-:S04]  /*a5f0*/  ISETP.GE.AND P0, PT, R0, 0x80, PT ;  /* 0x000000800000780c */ /* 0x000fc80003f06270 */
[----:B------:R-:W-:Y:S02]  /*a600*/  ISETP.LT.AND P1, PT, R137, UR4, !P0 ;  /* 0x0000000489007c0c */ /* 0x000fe4000c721270 */
[----:B------:R-:W-:Y:S02]  /*a610*/  ISETP.LT.AND P2, PT, R3, UR4, !P0 ;  /* 0x0000000403007c0c */ /* 0x000fe4000c741270 */
[----:B------:R-:W-:Y:S02]  /*a620*/  ISETP.LT.AND P3, PT, R25, UR4, !P0 ;  /* 0x0000000419007c0c */ /* 0x000fe4000c761270 */
[-C--:B------:R-:W-:Y:S02]  /*a630*/  LEA R4, R137, R0.reuse, 0x7 ;  /* 0x0000000089047211 */ /* 0x080fe400078e38ff */
[----:B------:R-:W-:Y:S02]  /*a640*/  ISETP.LT.AND P4, PT, R27, UR4, !P0 ;  /* 0x000000041b007c0c */ /* 0x000fe4000c781270 */
[----:B------:R-:W-:-:S02]  /*a650*/  LEA R6, R3, R0, 0x7 ;  /* 0x0000000003067211 */ /* 0x000fc400078e38ff */
[----:B------:R-:W-:Y:S02]  /*a660*/  ISETP.LT.AND P5, PT, R9, UR4, !P0 ;  /* 0x0000000409007c0c */ /* 0x000fe4000c7a1270 */
[-C--:B------:R-:W-:Y:S02]  /*a670*/  LEA R8, R25, R0.reuse, 0x7 ;  /* 0x0000000019087211 */ /* 0x080fe400078e38ff */
[-C--:B------:R-:W-:Y:S01]  /*a680*/  LEA R10, R27, R0.reuse, 0x7 ;  /* 0x000000001b0a7211 */ /* 0x080fe200078e38ff */
[-C--:B------:R-:W-:Y:S01]  /*a690*/  IMAD.WIDE R4, R4, R81.reuse, c[0x0][0x170] ;  /* 0x00005c0004047625 */ /* 0x080fe200078e0251 */
[----:B------:R-:W-:Y:S01]  /*a6a0*/  LEA R12, R9, R0, 0x7 ;  /* 0x00000000090c7211 */ /* 0x000fe200078e38ff */
[----:B------:R-:W-:Y:S06]  /*a6b0*/  BAR.SYNC 0x0 ;  /* 0x0000000000007b1d */ /* 0x000fec0000000000 */
[-C--:B------:R-:W-:Y:S01]  /*a6c0*/  IMAD.WIDE R6, R6, R81.reuse, c[0x0][0x170] ;  /* 0x00005c0006067625 */ /* 0x080fe200078e0251 */
[----:B-1----:R-:W-:Y:S03]  /*a6d0*/  @P1 STG.E.128 [R4.64], R72 ;  /* 0x0000004804001986 */ /* 0x002fe6000c101d0a */
[-C--:B------:R-:W-:Y:S01]  /*a6e0*/  IMAD.WIDE R8, R8, R81.reuse, c[0x0][0x170] ;  /* 0x00005c0008087625 */ /* 0x080fe200078e0251 */
[----:B------:R-:W-:Y:S03]  /*a6f0*/  @P2 STG.E.128 [R6.64], R76 ;  /* 0x0000004c06002986 */ /* 0x000fe6000c101d0a */
[-C--:B------:R-:W-:Y:S01]  /*a700*/  IMAD.WIDE R10, R10, R81.reuse, c[0x0][0x170] ;  /* 0x00005c000a0a7625 */ /* 0x080fe200078e0251 */
[----:B------:R-:W-:Y:S03]  /*a710*/  @P3 STG.E.128 [R8.64], R68 ;  /* 0x0000004408003986 */ /* 0x000fe6000c101d0a */
[----:B------:R-:W-:Y:S01]  /*a720*/  IMAD.WIDE R12, R12, R81, c[0x0][0x170] ;  /* 0x00005c000c0c7625 */ /* 0x000fe200078e0251 */
[----:B-----5:R-:W-:Y:S01]  /*a730*/  @P4 STG.E.128 [R10.64], R64 ;  /* 0x000000400a004986 */ /* 0x020fe2000c101d0a */
[----:B------:R-:W-:-:S02]  /*a740*/  ISETP.LT.AND P2, PT, R15, UR4, !P0 ;  /* 0x000000040f007c0c */ /* 0x000fc4000c741270 */
[----:B------:R-:W-:Y:S01]  /*a750*/  LEA R22, R15, R0, 0x7 ;  /* 0x000000000f167211 */ /* 0x000fe200078e38ff */
[----:B------:R1:W-:Y:S04]  /*a760*/  @P5 STG.E.128 [R12.64], R60 ;  /* 0x0000003c0c005986 */ /* 0x0003e8000c101d0a */
[----:B------:R-:W2:Y:S04]  /*a770*/  LDS.128 R12, [R2] ;  /* 0x00000000020c7984 */ /* 0x000ea80000000c00 */
[----:B------:R-:W3:Y:S04]  /*a780*/  LDS.128 R8, [R2+0x840] ;  /* 0x0008400002087984 */ /* 0x000ee80000000c00 */
[----:B------:R-:W4:Y:S01]  /*a790*/  LDS.128 R4, [R2+0x1080] ;  /* 0x0010800002047984 */ /* 0x000f220000000c00 */
[----:B------:R-:W-:-:S02]  /*a7a0*/  LOP3.LUT R3, R137, 0x14, RZ, 0xfc, !PT ;  /* 0x0000001489037812 */ /* 0x000fc400078efcff */
[----:B------:R-:W-:Y:S02]  /*a7b0*/  LOP3.LUT R25, R137, 0x24, RZ, 0xfc, !PT ;  /* 0x0000002489197812 */ /* 0x000fe400078efcff */
[----:B------:R-:W-:Y:S02]  /*a7c0*/  ISETP.LT.AND P1, PT, R3, UR4, !P0 ;  /* 0x0000000403007c0c */ /* 0x000fe4000c721270 */
[----:B------:R-:W-:Y:S02]  /*a7d0*/  ISETP.LT.AND P3, PT, R21, UR4, !P0 ;  /* 0x0000000415007c0c */ /* 0x000fe4000c761270 */
[----:B------:R-:W-:Y:S02]  /*a7e0*/  LEA R20, R3, R0, 0x7 ;  /* 0x0000000003147211 */ /* 0x000fe400078e38ff */
[----:B------:R-:W-:Y:S02]  /*a7f0*/  ISETP.LT.AND P4, PT, R23, UR4, !P0 ;  /* 0x0000000417007c0c */ /* 0x000fe4000c781270 */
[----:B------:R-:W-:-:S02]  /*a800*/  ISETP.LT.AND P5, PT, R25, UR4, !P0 ;  /* 0x0000000419007c0c */ /* 0x000fc4000c7a1270 */
[-C--:B------:R-:W-:Y:S02]  /*a810*/  LEA R24, R21, R0.reuse, 0x7 ;  /* 0x0000000015187211 */ /* 0x080fe400078e38ff */
[-C--:B------:R-:W-:Y:S01]  /*a820*/  LEA R26, R23, R0.reuse, 0x7 ;  /* 0x00000000171a7211 */ /* 0x080fe200078e38ff */
[-C--:B------:R-:W-:Y:S01]  /*a830*/  IMAD.WIDE R20, R20, R81.reuse, c[0x0][0x170] ;  /* 0x00005c0014147625 */ /* 0x080fe200078e0251 */
[----:B------:R-:W-:Y:S02]  /*a840*/  LEA R28, R25, R0, 0x7 ;  /* 0x00000000191c7211 */ /* 0x000fe400078e38ff */
[C---:B------:R-:W-:Y:S01]  /*a850*/  LOP3.LUT R3, R137.reuse, 0x28, RZ, 0xfc, !PT ;  /* 0x0000002889037812 */ /* 0x040fe200078efcff */
[-C--:B------:R-:W-:Y:S01]  /*a860*/  IMAD.WIDE R22, R22, R81.reuse, c[0x0][0x170] ;  /* 0x00005c0016167625 */ /* 0x080fe200078e0251 */
[----:B------:R5:W-:Y:S03]  /*a870*/  @P1 STG.E.128 [R20.64], R48 ;  /* 0x0000003014001986 */ /* 0x000be6000c101d0a */
[-C--:B------:R-:W-:Y:S01]  /*a880*/  IMAD.WIDE R24, R24, R81.reuse, c[0x0][0x170] ;  /* 0x00005c0018187625 */ /* 0x080fe200078e0251 */
[----:B------:R2:W-:Y:S03]  /*a890*/  @P2 STG.E.128 [R22.64], R52 ;  /* 0x0000003416002986 */ /* 0x0005e6000c101d0a */
[----:B------:R-:W-:Y:S01]  /*a8a0*/  IMAD.WIDE R26, R26, R81, c[0x0][0x170] ;  /* 0x00005c001a1a7625 */ /* 0x000fe200078e0251 */
[----:B-1----:R-:W-:-:S03]  /*a8b0*/  LOP3.LUT R61, R137, 0x38, RZ, 0xfc, !PT ;  /* 0x00000038893d7812 */ /* 0x002fc600078efcff */
[----:B------:R-:W-:Y:S01]  /*a8c0*/  IMAD.WIDE R28, R28, R81, c[0x0][0x170] ;  /* 0x00005c001c1c7625 */ /* 0x000fe200078e0251 */
[----:B------:R-:W-:Y:S01]  /*a8d0*/  ISETP.LT.AND P1, PT, R3, UR4, !P0 ;  /* 0x0000000403007c0c */ /* 0x000fe2000c721270 */
[----:B------:R1:W-:Y:S01]  /*a8e0*/  @P3 STG.E.128 [R24.64], R56 ;  /* 0x0000003818003986 */ /* 0x0003e2000c101d0a */
[----:B------:R-:W-:Y:S02]  /*a8f0*/  LOP3.LUT R137, R137, 0x3c, RZ, 0xfc, !PT ;  /* 0x0000003c89897812 */ /* 0x000fe400078efcff */
[----:B------:R-:W-:Y:S01]  /*a900*/  ISETP.LT.AND P2, PT, R31, UR4, !P0 ;  /* 0x000000041f007c0c */ /* 0x000fe2000c741270 */
[----:B------:R3:W-:Y:S01]  /*a910*/  @P4 STG.E.128 [R26.64], R40 ;  /* 0x000000281a004986 */ /* 0x0007e2000c101d0a */
[----:B------:R-:W-:Y:S02]  /*a920*/  ISETP.LT.AND P3, PT, R45, UR4, !P0 ;  /* 0x000000042d007c0c */ /* 0x000fe4000c761270 */
[----:B-----5:R-:W-:Y:S01]  /*a930*/  LEA R20, R3, R0, 0x7 ;  /* 0x0000000003147211 */ /* 0x020fe200078e38ff */
[----:B------:R5:W-:Y:S01]  /*a940*/  @P5 STG.E.128 [R28.64], R36 ;  /* 0x000000241c005986 */ /* 0x000be2000c101d0a */
[----:B------:R-:W-:-:S02]  /*a950*/  ISETP.LT.AND P4, PT, R47, UR4, !P0 ;  /* 0x000000042f007c0c */ /* 0x000fc4000c781270 */
[-C--:B--2---:R-:W-:Y:S02]  /*a960*/  LEA R22, R31, R0.reuse, 0x7 ;  /* 0x000000001f167211 */ /* 0x084fe400078e38ff */
[----:B------:R-:W-:Y:S02]  /*a970*/  ISETP.LT.AND P5, PT, R61, UR4, !P0 ;  /* 0x000000043d007c0c */ /* 0x000fe4000c7a1270 */
[----:B------:R-:W-:Y:S02]  /*a980*/  ISETP.LT.AND P0, PT, R137, UR4, !P0 ;  /* 0x0000000489007c0c */ /* 0x000fe4000c701270 */
[-C--:B-1----:R-:W-:Y:S01]  /*a990*/  LEA R24, R45, R0.reuse, 0x7 ;  /* 0x000000002d187211 */ /* 0x082fe200078e38ff */
[----:B------:R-:W-:Y:S01]  /*a9a0*/  IMAD.WIDE R20, R20, R81, c[0x0][0x170] ;  /* 0x00005c0014147625 */ /* 0x000fe200078e0251 */
[----:B---3--:R-:W-:-:S03]  /*a9b0*/  LEA R26, R47, R0, 0x7 ;  /* 0x000000002f1a7211 */ /* 0x008fc600078e38ff */
[----:B------:R-:W-:Y:S01]  /*a9c0*/  IMAD.WIDE R22, R22, R81, c[0x0][0x170] ;  /* 0x00005c0016167625 */ /* 0x000fe200078e0251 */
[----:B-----5:R-:W-:-:S03]  /*a9d0*/  LEA R28, R61, R0, 0x7 ;  /* 0x000000003d1c7211 */ /* 0x020fc600078e38ff */
[-C--:B------:R-:W-:Y:S01]  /*a9e0*/  IMAD.WIDE R24, R24, R81.reuse, c[0x0][0x170] ;  /* 0x00005c0018187625 */ /* 0x080fe200078e0251 */
[----:B------:R1:W-:Y:S03]  /*a9f0*/  @P1 STG.E.128 [R20.64], R32 ;  /* 0x0000002014001986 */ /* 0x0003e6000c101d0a */
[-C--:B------:R-:W-:Y:S01]  /*aa00*/  IMAD.WIDE R26, R26, R81.reuse, c[0x0][0x170] ;  /* 0x00005c001a1a7625 */ /* 0x080fe200078e0251 */
[----:B------:R1:W-:Y:S03]  /*aa10*/  @P2 STG.E.128 [R22.64], R16 ;  /* 0x0000001016002986 */ /* 0x0003e6000c101d0a */
[----:B------:R-:W-:Y:S01]  /*aa20*/  IMAD.WIDE R28, R28, R81, c[0x0][0x170] ;  /* 0x00005c001c1c7625 */ /* 0x000fe200078e0251 */
[----:B------:R1:W-:Y:S04]  /*aa30*/  @P3 STG.E.128 [R24.64], R12 ;  /* 0x0000000c18003986 */ /* 0x0003e8000c101d0a */
[----:B------:R1:W-:Y:S04]  /*aa40*/  @P4 STG.E.128 [R26.64], R8 ;  /* 0x000000081a004986 */ /* 0x0003e8000c101d0a */
[----:B----4-:R1:W-:Y:S01]  /*aa50*/  @P5 STG.E.128 [R28.64], R4 ;  /* 0x000000041c005986 */ /* 0x0103e2000c101d0a */
[----:B------:R-:W-:Y:S05]  /*aa60*/  @!P0 EXIT ;  /* 0x000000000000894d */ /* 0x000fea0003800000 */
[----:B-1----:R-:W1:Y:S01]  /*aa70*/  LDS.128 R8, [R2+0x18c0] ;  /* 0x0018c00002087984 */ /* 0x002e620000000c00 */
[----:B------:R-:W-:-:S05]  /*aa80*/  LEA R4, R137, R0, 0x7 ;  /* 0x0000000089047211 */ /* 0x000fca00078e38ff */
[----:B------:R-:W-:-:S05]  /*aa90*/  IMAD.WIDE R4, R4, R81, c[0x0][0x170] ;  /* 0x00005c0004047625 */ /* 0x000fca00078e0251 */
[----:B-1----:R-:W-:Y:S01]  /*aaa0*/  STG.E.128 [R4.64], R8 ;  /* 0x0000000804007986 */ /* 0x002fe2000c101d0a */
[----:B------:R-:W-:Y:S05]  /*aab0*/  EXIT ;  /* 0x000000000000794d */ /* 0x000fea0003800000 */
.L_x_2:
[----:B------:R-:W-:-:S00]  /*aac0*/  BRA `(.L_x_2) ;  /* 0xfffffff000007947 */ /* 0x000fc0000383ffff */
[----:B------:R-:W-:-:S00]  /*aad0*/  NOP ;  /* 0x0000000000007918 */ /* 0x000fc00000000000 */
        /* <DEDUP_REMOVED lines=10> */
.L_x_3:


//--------------------- .nv.shared.triton_mm      --------------------------
	.section	.nv.shared.triton_mm,"aw",@nobits
	.align	16
